	.target	sm_90a

	.elftype	@"ET_EXEC"


//--------------------- .note.nv.tkinfo           --------------------------
	.section	.note.nv.tkinfo,"",@"SHT_NOTE"
	.sectionflags	@"SHF_NOTE_NV_TKINFO"
	.tkinfo
        /*0018*/ 	.word	0x00000002
        /*0030*/ 	.string	""
        /*0030*/ 	.string	"ptxas"
        /*0030*/ 	.string	"Cuda compilation tools, release 13.0, V13.0.88"
        /*0030*/ 	.string	"Build cuda_13.0.r13.0/compiler.36424714_0"
        /*0030*/ 	.string	"-arch sm_90a -m 64 "



//--------------------- .note.nv.cuinfo           --------------------------
	.section	.note.nv.cuinfo,"",@"SHT_NOTE"
	.sectionflags	@"SHF_NOTE_NV_CUINFO"
        /*0018*/ 	.short	0x0002
        /*001a*/ 	.short	0x005a
        /*001c*/ 	.short	0x0082
	.zero		2


//--------------------- .nv.info                  --------------------------
	.section	.nv.info,"",@"SHT_CUDA_INFO"
	.align	4


	//----- nvinfo : EIATTR_REGCOUNT
	.align		4
        /*0000*/ 	.byte	0x04, 0x2f
        /*0002*/ 	.short	(.L_15 - .L_14)
	.align		4
.L_14:
        /*0004*/ 	.word	index@(_ZN7cutlass13device_kernelINS_4gemm6kernel13GemmUniversalIN4cute5tupleIJiiiiEEENS1_10collective13CollectiveMmaINS1_34MainloopSm90TmaGmmaWarpSpecializedILi14ENS5_IJNS4_1CILi1EEENSA_ILi4EEESB_EEENS1_32KernelTmaWarpSpecializedPingpongEEENS5_IJNSA_ILi64EEESG_SG_EEENS_10bfloat16_tENS5_IJlSB_lEEESI_SJ_NS4_8TiledMMAINS4_8MMA_AtomIJNS4_4SM904GMMA27MMA_64x64x16_F32BF16BF16_SSILNSN_5MajorE0ELSP_0ELNSN_7ScaleInE1ELSQ_1EEEEEENS4_6LayoutINS5_IJSB_SB_SB_EEENS5_IJNSA_ILi0EEESV_SV_EEEEENS5_IJNS4_10UnderscoreESY_SY_EEEEENS4_23SM90_TMA_LOAD_MULTICASTENS4_14ComposedLayoutINS4_7SwizzleILi3ELi4ELi3EEENS4_18smem_ptr_flag_bitsILi16EEENST_INS5_IJNSA_ILi8EEESG_EEENS5_IJSG_SB_EEEEEEEvNS4_8identityENS4_13SM90_TMA_LOADES1B_vS1C_EENS_8epilogue10collective6detail29Sm90TmaWarpSpecializedAdapterINS1G_15DefaultEpilogueISI_SJ_SJ_NS1F_6thread17LinearCombinationISI_Li1EffLNS1K_9ScaleType4KindE0ELNS_15FloatRoundStyleE2ESI_EENS1_15EpilogueDefaultEEEEEvvEEEEvNT_6ParamsE)
        /*0008*/ 	.word	0x000000a8


	//----- nvinfo : EIATTR_FRAME_SIZE
	.align		4
.L_15:
        /*000c*/ 	.byte	0x04, 0x11
        /*000e*/ 	.short	(.L_17 - .L_16)
	.align		4
.L_16:
        /*0010*/ 	.word	index@(_ZN7cutlass13device_kernelINS_4gemm6kernel13GemmUniversalIN4cute5tupleIJiiiiEEENS1_10collective13CollectiveMmaINS1_34MainloopSm90TmaGmmaWarpSpecializedILi14ENS5_IJNS4_1CILi1EEENSA_ILi4EEESB_EEENS1_32KernelTmaWarpSpecializedPingpongEEENS5_IJNSA_ILi64EEESG_SG_EEENS_10bfloat16_tENS5_IJlSB_lEEESI_SJ_NS4_8TiledMMAINS4_8MMA_AtomIJNS4_4SM904GMMA27MMA_64x64x16_F32BF16BF16_SSILNSN_5MajorE0ELSP_0ELNSN_7ScaleInE1ELSQ_1EEEEEENS4_6LayoutINS5_IJSB_SB_SB_EEENS5_IJNSA_ILi0EEESV_SV_EEEEENS5_IJNS4_10UnderscoreESY_SY_EEEEENS4_23SM90_TMA_LOAD_MULTICASTENS4_14ComposedLayoutINS4_7SwizzleILi3ELi4ELi3EEENS4_18smem_ptr_flag_bitsILi16EEENST_INS5_IJNSA_ILi8EEESG_EEENS5_IJSG_SB_EEEEEEEvNS4_8identityENS4_13SM90_TMA_LOADES1B_vS1C_EENS_8epilogue10collective6detail29Sm90TmaWarpSpecializedAdapterINS1G_15DefaultEpilogueISI_SJ_SJ_NS1F_6thread17LinearCombinationISI_Li1EffLNS1K_9ScaleType4KindE0ELNS_15FloatRoundStyleE2ESI_EENS1_15EpilogueDefaultEEEEEvvEEEEvNT_6ParamsE)
        /*0014*/ 	.word	0x00000008


	//----- nvinfo : EIATTR_MIN_STACK_SIZE
	.align		4
.L_17:
        /*0018*/ 	.byte	0x04, 0x12
        /*001a*/ 	.short	(.L_19 - .L_18)
	.align		4
.L_18:
        /*001c*/ 	.word	index@(_ZN7cutlass13device_kernelINS_4gemm6kernel13GemmUniversalIN4cute5tupleIJiiiiEEENS1_10collective13CollectiveMmaINS1_34MainloopSm90TmaGmmaWarpSpecializedILi14ENS5_IJNS4_1CILi1EEENSA_ILi4EEESB_EEENS1_32KernelTmaWarpSpecializedPingpongEEENS5_IJNSA_ILi64EEESG_SG_EEENS_10bfloat16_tENS5_IJlSB_lEEESI_SJ_NS4_8TiledMMAINS4_8MMA_AtomIJNS4_4SM904GMMA27MMA_64x64x16_F32BF16BF16_SSILNSN_5MajorE0ELSP_0ELNSN_7ScaleInE1ELSQ_1EEEEEENS4_6LayoutINS5_IJSB_SB_SB_EEENS5_IJNSA_ILi0EEESV_SV_EEEEENS5_IJNS4_10UnderscoreESY_SY_EEEEENS4_23SM90_TMA_LOAD_MULTICASTENS4_14ComposedLayoutINS4_7SwizzleILi3ELi4ELi3EEENS4_18smem_ptr_flag_bitsILi16EEENST_INS5_IJNSA_ILi8EEESG_EEENS5_IJSG_SB_EEEEEEEvNS4_8identityENS4_13SM90_TMA_LOADES1B_vS1C_EENS_8epilogue10collective6detail29Sm90TmaWarpSpecializedAdapterINS1G_15DefaultEpilogueISI_SJ_SJ_NS1F_6thread17LinearCombinationISI_Li1EffLNS1K_9ScaleType4KindE0ELNS_15FloatRoundStyleE2ESI_EENS1_15EpilogueDefaultEEEEEvvEEEEvNT_6ParamsE)
        /*0020*/ 	.word	0x00000008
.L_19:


//--------------------- .nv.compat                --------------------------
	.section	.nv.compat,"",@"SHT_CUDA_COMPAT_INFO"
	.align	4
        /*0000*/ 	.byte	0x02, 0x09, 0x01, 0x00, 0x02, 0x02, 0x04, 0x00, 0x02, 0x05, 0x05, 0x00, 0x03, 0x07, 0x01, 0x01
        /*0010*/ 	.byte	0x02, 0x03, 0x01, 0x00, 0x02, 0x06, 0x01, 0x00, 0x04, 0x0b, 0x08, 0x00, 0x00, 0x00, 0x00, 0x00
        /*0020*/ 	.byte	0x00, 0x00, 0x00, 0x00


//--------------------- .nv.info._ZN7cutlass13device_kernelINS_4gemm6kernel13GemmUniversalIN4cute5tupleIJiiiiEEENS1_10collective13CollectiveMmaINS1_34MainloopSm90TmaGmmaWarpSpecializedILi14ENS5_IJNS4_1CILi1EEENSA_ILi4EEESB_EEENS1_32KernelTmaWarpSpecializedPingpongEEENS5_IJNSA_ILi64EEESG_SG_EEENS_10bfloat16_tENS5_IJlSB_lEEESI_SJ_NS4_8TiledMMAINS4_8MMA_AtomIJNS4_4SM904GMMA27MMA_64x64x16_F32BF16BF16_SSILNSN_5MajorE0ELSP_0ELNSN_7ScaleInE1ELSQ_1EEEEEENS4_6LayoutINS5_IJSB_SB_SB_EEENS5_IJNSA_ILi0EEESV_SV_EEEEENS5_IJNS4_10UnderscoreESY_SY_EEEEENS4_23SM90_TMA_LOAD_MULTICASTENS4_14ComposedLayoutINS4_7SwizzleILi3ELi4ELi3EEENS4_18smem_ptr_flag_bitsILi16EEENST_INS5_IJNSA_ILi8EEESG_EEENS5_IJSG_SB_EEEEEEEvNS4_8identityENS4_13SM90_TMA_LOADES1B_vS1C_EENS_8epilogue10collective6detail29Sm90TmaWarpSpecializedAdapterINS1G_15DefaultEpilogueISI_SJ_SJ_NS1F_6thread17LinearCombinationISI_Li1EffLNS1K_9ScaleType4KindE0ELNS_15FloatRoundStyleE2ESI_EENS1_15EpilogueDefaultEEEEEvvEEEEvNT_6ParamsE --------------------------
	.section	.nv.info._ZN7cutlass13device_kernelINS_4gemm6kernel13GemmUniversalIN4cute5tupleIJiiiiEEENS1_10collective13CollectiveMmaINS1_34MainloopSm90TmaGmmaWarpSpecializedILi14ENS5_IJNS4_1CILi1EEENSA_ILi4EEESB_EEENS1_32KernelTmaWarpSpecializedPingpongEEENS5_IJNSA_ILi64EEESG_SG_EEENS_10bfloat16_tENS5_IJlSB_lEEESI_SJ_NS4_8TiledMMAINS4_8MMA_AtomIJNS4_4SM904GMMA27MMA_64x64x16_F32BF16BF16_SSILNSN_5MajorE0ELSP_0ELNSN_7ScaleInE1ELSQ_1EEEEEENS4_6LayoutINS5_IJSB_SB_SB_EEENS5_IJNSA_ILi0EEESV_SV_EEEEENS5_IJNS4_10UnderscoreESY_SY_EEEEENS4_23SM90_TMA_LOAD_MULTICASTENS4_14ComposedLayoutINS4_7SwizzleILi3ELi4ELi3EEENS4_18smem_ptr_flag_bitsILi16EEENST_INS5_IJNSA_ILi8EEESG_EEENS5_IJSG_SB_EEEEEEEvNS4_8identityENS4_13SM90_TMA_LOADES1B_vS1C_EENS_8epilogue10collective6detail29Sm90TmaWarpSpecializedAdapterINS1G_15DefaultEpilogueISI_SJ_SJ_NS1F_6thread17LinearCombinationISI_Li1EffLNS1K_9ScaleType4KindE0ELNS_15FloatRoundStyleE2ESI_EENS1_15EpilogueDefaultEEEEEvvEEEEvNT_6ParamsE,"",@"SHT_CUDA_INFO"
	.sectionflags	@""
	.align	4


	//----- nvinfo : EIATTR_CUDA_API_VERSION
	.align		4
        /*0000*/ 	.byte	0x04, 0x37
        /*0002*/ 	.short	(.L_21 - .L_20)
.L_20:
        /*0004*/ 	.word	0x00000082


	//----- nvinfo : EIATTR_KPARAM_INFO
	.align		4
.L_21:
        /*0008*/ 	.byte	0x04, 0x17
        /*000a*/ 	.short	(.L_23 - .L_22)
.L_22:
        /*000c*/ 	.word	0x00000000
        /*0010*/ 	.short	0x0000
        /*0012*/ 	.short	0x0070
        /*0014*/ 	.byte	0x00, 0xf0, 0x01, 0x10


	//----- nvinfo : EIATTR_SPARSE_MMA_MASK
	.align		4
.L_23:
        /*0018*/ 	.byte	0x03, 0x50
        /*001a*/ 	.short	0x0000


	//----- nvinfo : EIATTR_MAXREG_COUNT
	.align		4
        /*001c*/ 	.byte	0x03, 0x1b
        /*001e*/ 	.short	0x00a8


	//----- nvinfo : EIATTR_NUM_BARRIERS
	.align		4
        /*0020*/ 	.byte	0x02, 0x4c
        /*0022*/ 	.byte	0x01
	.zero		1


	//----- nvinfo : EIATTR_EXTERNS
	.align		4
        /*0024*/ 	.byte	0x04, 0x0f
        /*0026*/ 	.short	(.L_25 - .L_24)


	//   ....[0]....
	.align		4
.L_24:
        /*0028*/ 	.word	index@(__assertfail)


	//----- nvinfo : EIATTR_ANNOTATIONS
	.align		4
.L_25:
        /*002c*/ 	.byte	0x04, 0x55
        /*002e*/ 	.short	(.L_27 - .L_26)


	//   ....[0]....
.L_26:
        /*0030*/ 	.word	0x00000001
        /*0034*/ 	.byte	0xb0, 0x0e, 0x00, 0x00, 0x01, 0x00, 0x00, 0x00, 0x70, 0x46, 0x00, 0x00, 0x01, 0x00, 0x00, 0x00
        /*0044*/ 	.byte	0xf0, 0x52, 0x00, 0x00


	//----- nvinfo : EIATTR_MERCURY_ISA_VERSION
	.align		4
.L_27:
        /*0048*/ 	.byte	0x03, 0x5f
        /*004a*/ 	.short	0x0101


	//----- nvinfo : EIATTR_INT_WARP_WIDE_INSTR_OFFSETS
	.align		4
        /*004c*/ 	.byte	0x04, 0x31
        /*004e*/ 	.short	(.L_29 - .L_28)


	//   ....[0]....
.L_28:
        /*0050*/ 	.word	0x00000600


	//   ....[1]....
        /*0054*/ 	.word	0x00000640


	//   ....[2]....
        /*0058*/ 	.word	0x00000780


	//   ....[3]....
        /*005c*/ 	.word	0x00000790


	//   ....[4]....
        /*0060*/ 	.word	0x000007b0


	//   ....[5]....
        /*0064*/ 	.word	0x000007d0


	//   ....[6]....
        /*0068*/ 	.word	0x00000880


	//   ....[7]....
        /*006c*/ 	.word	0x000008d0


	//----- nvinfo : EIATTR_COOP_GROUP_MASK_REGIDS
	.align		4
.L_29:
        /*0070*/ 	.byte	0x04, 0x29
        /*0072*/ 	.short	(.L_31 - .L_30)


	//   ....[0]....
.L_30:
        /*0074*/ 	.word	0xffffffff


	//   ....[1]....
        /*0078*/ 	.word	0xffffffff


	//   ....[2]....
        /*007c*/ 	.word	0xffffffff


	//   ....[3]....
        /*0080*/ 	.word	0xffffffff


	//   ....[4]....
        /*0084*/ 	.word	0xffffffff


	//   ....[5]....
        /*0088*/ 	.word	0xffffffff


	//   ....[6]....
        /*008c*/ 	.word	0xffffffff


	//----- nvinfo : EIATTR_COOP_GROUP_INSTR_OFFSETS
	.align		4
.L_31:
        /*0090*/ 	.byte	0x04, 0x28
        /*0092*/ 	.short	(.L_33 - .L_32)


	//   ....[0]....
.L_32:
        /*0094*/ 	.word	0x00000070


	//   ....[1]....
        /*0098*/ 	.word	0x00000080


	//   ....[2]....
        /*009c*/ 	.word	0x00000140


	//   ....[3]....
        /*00a0*/ 	.word	0x00000440


	//   ....[4]....
        /*00a4*/ 	.word	0x00000480


	//   ....[5]....
        /*00a8*/ 	.word	0x00000920


	//   ....[6]....
        /*00ac*/ 	.word	0x00000a50


	//----- nvinfo : EIATTR_REG_RECONFIG
	.align		4
.L_33:
        /*00b0*/ 	.byte	0x01, 0x54
	.zero		2


	//----- nvinfo : EIATTR_SYSCALL_OFFSETS
	.align		4
        /*00b4*/ 	.byte	0x04, 0x46
        /*00b6*/ 	.short	(.L_35 - .L_34)


	//   ....[0]....
.L_34:
        /*00b8*/ 	.word	0x00001970


	//----- nvinfo : EIATTR_MBARRIER_INSTR_OFFSETS
	.align		4
.L_35:
        /*00bc*/ 	.byte	0x04, 0x39
        /*00be*/ 	.short	(.L_37 - .L_36)


	//   ....[0]....
.L_36:
        /*00c0*/ 	.word	0x00000260
        /*00c4*/ 	.word	0x000000ff
        /*00c8*/ 	.word	0x00000000
        /*00cc*/ 	.short	0x0100
        /*00ce*/ 	.byte	0x08
	.zero		1


	//   ....[1]....
        /*00d0*/ 	.word	0x00000270
        /*00d4*/ 	.word	0x000000ff
        /*00d8*/ 	.word	0x00000070
        /*00dc*/ 	.short	0x0100
        /*00de*/ 	.byte	0x08
	.zero		1


	//   ....[2]....
        /*00e0*/ 	.word	0x00000280
        /*00e4*/ 	.word	0x000000ff
        /*00e8*/ 	.word	0x00000008
        /*00ec*/ 	.short	0x0100
        /*00ee*/ 	.byte	0x08
	.zero		1


	//   ....[3]....
        /*00f0*/ 	.word	0x00000290
        /*00f4*/ 	.word	0x000000ff
        /*00f8*/ 	.word	0x00000078
        /*00fc*/ 	.short	0x0100
        /*00fe*/ 	.byte	0x08
	.zero		1


	//   ....[4]....
        /*0100*/ 	.word	0x000002a0
        /*0104*/ 	.word	0x000000ff
        /*0108*/ 	.word	0x00000010
        /*010c*/ 	.short	0x0100
        /*010e*/ 	.byte	0x08
	.zero		1


	//   ....[5]....
        /*0110*/ 	.word	0x000002b0
        /*0114*/ 	.word	0x000000ff
        /*0118*/ 	.word	0x00000080
        /*011c*/ 	.short	0x0100
        /*011e*/ 	.byte	0x08
	.zero		1


	//   ....[6]....
        /*0120*/ 	.word	0x000002c0
        /*0124*/ 	.word	0x000000ff
        /*0128*/ 	.word	0x00000018
        /*012c*/ 	.short	0x0100
        /*012e*/ 	.byte	0x08
	.zero		1


	//   ....[7]....
        /*0130*/ 	.word	0x000002d0
        /*0134*/ 	.word	0x000000ff
        /*0138*/ 	.word	0x00000088
        /*013c*/ 	.short	0x0100
        /*013e*/ 	.byte	0x08
	.zero		1


	//   ....[8]....
        /*0140*/ 	.word	0x000002e0
        /*0144*/ 	.word	0x000000ff
        /*0148*/ 	.word	0x00000020
        /*014c*/ 	.short	0x0100
        /*014e*/ 	.byte	0x08
	.zero		1


	//   ....[9]....
        /*0150*/ 	.word	0x000002f0
        /*0154*/ 	.word	0x000000ff
        /*0158*/ 	.word	0x00000090
        /*015c*/ 	.short	0x0100
        /*015e*/ 	.byte	0x08
	.zero		1


	//   ....[10]....
        /*0160*/ 	.word	0x00000300
        /*0164*/ 	.word	0x000000ff
        /*0168*/ 	.word	0x00000028
        /*016c*/ 	.short	0x0100
        /*016e*/ 	.byte	0x08
	.zero		1


	//   ....[11]....
        /*0170*/ 	.word	0x00000310
        /*0174*/ 	.word	0x000000ff
        /*0178*/ 	.word	0x00000098
        /*017c*/ 	.short	0x0100
        /*017e*/ 	.byte	0x08
	.zero		1


	//   ....[12]....
        /*0180*/ 	.word	0x00000320
        /*0184*/ 	.word	0x000000ff
        /*0188*/ 	.word	0x00000030
        /*018c*/ 	.short	0x0100
        /*018e*/ 	.byte	0x08
	.zero		1


	//   ....[13]....
        /*0190*/ 	.word	0x00000330
        /*0194*/ 	.word	0x000000ff
        /*0198*/ 	.word	0x000000a0
        /*019c*/ 	.short	0x0100
        /*019e*/ 	.byte	0x08
	.zero		1


	//   ....[14]....
        /*01a0*/ 	.word	0x00000340
        /*01a4*/ 	.word	0x000000ff
        /*01a8*/ 	.word	0x00000038
        /*01ac*/ 	.short	0x0100
        /*01ae*/ 	.byte	0x08
	.zero		1


	//   ....[15]....
        /*01b0*/ 	.word	0x00000350
        /*01b4*/ 	.word	0x000000ff
        /*01b8*/ 	.word	0x000000a8
        /*01bc*/ 	.short	0x0100
        /*01be*/ 	.byte	0x08
	.zero		1


	//   ....[16]....
        /*01c0*/ 	.word	0x00000360
        /*01c4*/ 	.word	0x000000ff
        /*01c8*/ 	.word	0x00000040
        /*01cc*/ 	.short	0x0100
        /*01ce*/ 	.byte	0x08
	.zero		1


	//   ....[17]....
        /*01d0*/ 	.word	0x00000370
        /*01d4*/ 	.word	0x000000ff
        /*01d8*/ 	.word	0x000000b0
        /*01dc*/ 	.short	0x0100
        /*01de*/ 	.byte	0x08
	.zero		1


	//   ....[18]....
        /*01e0*/ 	.word	0x00000380
        /*01e4*/ 	.word	0x000000ff
        /*01e8*/ 	.word	0x00000048
        /*01ec*/ 	.short	0x0100
        /*01ee*/ 	.byte	0x08
	.zero		1


	//   ....[19]....
        /*01f0*/ 	.word	0x00000390
        /*01f4*/ 	.word	0x000000ff
        /*01f8*/ 	.word	0x000000b8
        /*01fc*/ 	.short	0x0100
        /*01fe*/ 	.byte	0x08
	.zero		1


	//   ....[20]....
        /*0200*/ 	.word	0x000003a0
        /*0204*/ 	.word	0x000000ff
        /*0208*/ 	.word	0x00000050
        /*020c*/ 	.short	0x0100
        /*020e*/ 	.byte	0x08
	.zero		1


	//   ....[21]....
        /*0210*/ 	.word	0x000003b0
        /*0214*/ 	.word	0x000000ff
        /*0218*/ 	.word	0x000000c0
        /*021c*/ 	.short	0x0100
        /*021e*/ 	.byte	0x08
	.zero		1


	//   ....[22]....
        /*0220*/ 	.word	0x000003c0
        /*0224*/ 	.word	0x000000ff
        /*0228*/ 	.word	0x00000058
        /*022c*/ 	.short	0x0100
        /*022e*/ 	.byte	0x08
	.zero		1


	//   ....[23]....
        /*0230*/ 	.word	0x000003d0
        /*0234*/ 	.word	0x000000ff
        /*0238*/ 	.word	0x000000c8
        /*023c*/ 	.short	0x0100
        /*023e*/ 	.byte	0x08
	.zero		1


	//   ....[24]....
        /*0240*/ 	.word	0x000003e0
        /*0244*/ 	.word	0x000000ff
        /*0248*/ 	.word	0x00000060
        /*024c*/ 	.short	0x0100
        /*024e*/ 	.byte	0x08
	.zero		1


	//   ....[25]....
        /*0250*/ 	.word	0x000003f0
        /*0254*/ 	.word	0x000000ff
        /*0258*/ 	.word	0x000000d0
        /*025c*/ 	.short	0x0100
        /*025e*/ 	.byte	0x08
	.zero		1


	//   ....[26]....
        /*0260*/ 	.word	0x00000400
        /*0264*/ 	.word	0x000000ff
        /*0268*/ 	.word	0x00000068
        /*026c*/ 	.short	0x0100
        /*026e*/ 	.byte	0x08
	.zero		1


	//   ....[27]....
        /*0270*/ 	.word	0x00000410
        /*0274*/ 	.word	0x000000ff
        /*0278*/ 	.word	0x000000d8
        /*027c*/ 	.short	0x0100
        /*027e*/ 	.byte	0x08
	.zero		1


	//   ....[28]....
        /*0280*/ 	.word	0x00000900
        /*0284*/ 	.word	0x000000ff
        /*0288*/ 	.word	0x00000110
        /*028c*/ 	.short	0x0100
        /*028e*/ 	.byte	0x08
	.zero		1


	//   ....[29]....
        /*0290*/ 	.word	0x000009a0
        /*0294*/ 	.word	0x000000ff
        /*0298*/ 	.word	0x00000118
        /*029c*/ 	.short	0x0100
        /*029e*/ 	.byte	0x08
	.zero		1


	//   ....[30]....
        /*02a0*/ 	.word	0x000009d0
        /*02a4*/ 	.word	0x000000ff
        /*02a8*/ 	.word	0x000000f0
        /*02ac*/ 	.short	0x0100
        /*02ae*/ 	.byte	0x09
	.zero		1


	//   ....[31]....
        /*02b0*/ 	.word	0x000009e0
        /*02b4*/ 	.word	0x000000ff
        /*02b8*/ 	.word	0x000000f8
        /*02bc*/ 	.short	0x0100
        /*02be*/ 	.byte	0x09
	.zero		1


	//   ....[32]....
        /*02c0*/ 	.word	0x000009f0
        /*02c4*/ 	.word	0x000000ff
        /*02c8*/ 	.word	0x00000100
        /*02cc*/ 	.short	0x0100
        /*02ce*/ 	.byte	0x09
	.zero		1


	//   ....[33]....
        /*02d0*/ 	.word	0x00000a00
        /*02d4*/ 	.word	0x000000ff
        /*02d8*/ 	.word	0x00000108
        /*02dc*/ 	.short	0x0100
        /*02de*/ 	.byte	0x09
	.zero		1


	//   ....[34]....
        /*02e0*/ 	.word	0x00001850
        /*02e4*/ 	.word	0x0000003e
        /*02e8*/ 	.word	0x00000000
        /*02ec*/ 	.short	0x010a
        /*02ee*/ 	.byte	0x2a
	.zero		1


	//   ....[35]....
        /*02f0*/ 	.word	0x000019f0
        /*02f4*/ 	.word	0x00000003
        /*02f8*/ 	.word	0x00000000
        /*02fc*/ 	.short	0x010a
        /*02fe*/ 	.byte	0x3f
	.zero		1


	//   ....[36]....
        /*0300*/ 	.word	0x00001a30
        /*0304*/ 	.word	0x00000003
        /*0308*/ 	.word	0x00000000
        /*030c*/ 	.short	0x010a
        /*030e*/ 	.byte	0x3f
	.zero		1


	//   ....[37]....
        /*0310*/ 	.word	0x00001d30
        /*0314*/ 	.word	0x000000ff
        /*0318*/ 	.word	0x00000000
        /*031c*/ 	.short	0x010a
        /*031e*/ 	.byte	0x04
	.zero		1


	//   ....[38]....
        /*0320*/ 	.word	0x00001d70
        /*0324*/ 	.word	0x000000ff
        /*0328*/ 	.word	0x00000000
        /*032c*/ 	.short	0x010a
        /*032e*/ 	.byte	0x04
	.zero		1


	//   ....[39]....
        /*0330*/ 	.word	0x00001fd0
        /*0334*/ 	.word	0x00000005
        /*0338*/ 	.word	0x00000000
        /*033c*/ 	.short	0x0101
        /*033e*/ 	.byte	0x3f
	.zero		1


	//   ....[40]....
        /*0340*/ 	.word	0x000020d0
        /*0344*/ 	.word	0x0000003f
        /*0348*/ 	.word	0x00000000
        /*034c*/ 	.short	0x0101
        /*034e*/ 	.byte	0x2f
	.zero		1


	//   ....[41]....
        /*0350*/ 	.word	0x000021f0
        /*0354*/ 	.word	0x00000000
        /*0358*/ 	.word	0x00000000
        /*035c*/ 	.short	0x0101
        /*035e*/ 	.byte	0x3f
	.zero		1


	//   ....[42]....
        /*0360*/ 	.word	0x000022b0
        /*0364*/ 	.word	0x0000003e
        /*0368*/ 	.word	0x00000010
        /*036c*/ 	.short	0x010a
        /*036e*/ 	.byte	0x2a
	.zero		1


	//   ....[43]....
        /*0370*/ 	.word	0x00004690
        /*0374*/ 	.word	0x00000041
        /*0378*/ 	.word	0x00000000
        /*037c*/ 	.short	0x0101
        /*037e*/ 	.byte	0x2f
	.zero		1


	//   ....[44]....
        /*0380*/ 	.word	0x00005030
        /*0384*/ 	.word	0x0000000c
        /*0388*/ 	.word	0x00000070
        /*038c*/ 	.short	0x010a
        /*038e*/ 	.byte	0x3f
	.zero		1


	//   ....[45]....
        /*0390*/ 	.word	0x00005480
        /*0394*/ 	.word	0x00000004
        /*0398*/ 	.word	0x00000118
        /*039c*/ 	.short	0x0101
        /*039e*/ 	.byte	0x3f
	.zero		1


	//   ....[46]....
        /*03a0*/ 	.word	0x00005b90
        /*03a4*/ 	.word	0x00000007
        /*03a8*/ 	.word	0x00000000
        /*03ac*/ 	.short	0x010a
        /*03ae*/ 	.byte	0x3f
	.zero		1


	//   ....[47]....
        /*03b0*/ 	.word	0x00005c10
        /*03b4*/ 	.word	0x00000009
        /*03b8*/ 	.word	0x00000000
        /*03bc*/ 	.short	0x010a
        /*03be*/ 	.byte	0x3f
	.zero		1


	//   ....[48]....
        /*03c0*/ 	.word	0x00005ca0
        /*03c4*/ 	.word	0x00000006
        /*03c8*/ 	.word	0x00000000
        /*03cc*/ 	.short	0x010a
        /*03ce*/ 	.byte	0x3f
	.zero		1


	//   ....[49]....
        /*03d0*/ 	.word	0x00005d30
        /*03d4*/ 	.word	0x00000009
        /*03d8*/ 	.word	0x00000000
        /*03dc*/ 	.short	0x010a
        /*03de*/ 	.byte	0x3f
	.zero		1


	//   ....[50]....
        /*03e0*/ 	.word	0x00005dc0
        /*03e4*/ 	.word	0x00000006
        /*03e8*/ 	.word	0x00000000
        /*03ec*/ 	.short	0x010a
        /*03ee*/ 	.byte	0x3f
	.zero		1


	//   ....[51]....
        /*03f0*/ 	.word	0x00005e50
        /*03f4*/ 	.word	0x00000009
        /*03f8*/ 	.word	0x00000000
        /*03fc*/ 	.short	0x010a
        /*03fe*/ 	.byte	0x3f
	.zero		1


	//   ....[52]....
        /*0400*/ 	.word	0x00005ee0
        /*0404*/ 	.word	0x00000006
        /*0408*/ 	.word	0x00000000
        /*040c*/ 	.short	0x010a
        /*040e*/ 	.byte	0x3f
	.zero		1


	//   ....[53]....
        /*0410*/ 	.word	0x00005f70
        /*0414*/ 	.word	0x00000009
        /*0418*/ 	.word	0x00000000
        /*041c*/ 	.short	0x010a
        /*041e*/ 	.byte	0x3f
	.zero		1


	//   ....[54]....
        /*0420*/ 	.word	0x00006000
        /*0424*/ 	.word	0x00000006
        /*0428*/ 	.word	0x00000000
        /*042c*/ 	.short	0x010a
        /*042e*/ 	.byte	0x3f
	.zero		1


	//   ....[55]....
        /*0430*/ 	.word	0x00006090
        /*0434*/ 	.word	0x00000009
        /*0438*/ 	.word	0x00000000
        /*043c*/ 	.short	0x010a
        /*043e*/ 	.byte	0x3f
	.zero		1


	//   ....[56]....
        /*0440*/ 	.word	0x00006120
        /*0444*/ 	.word	0x00000006
        /*0448*/ 	.word	0x00000000
        /*044c*/ 	.short	0x010a
        /*044e*/ 	.byte	0x3f
	.zero		1


	//   ....[57]....
        /*0450*/ 	.word	0x000061b0
        /*0454*/ 	.word	0x00000009
        /*0458*/ 	.word	0x00000000
        /*045c*/ 	.short	0x010a
        /*045e*/ 	.byte	0x3f
	.zero		1


	//   ....[58]....
        /*0460*/ 	.word	0x00006240
        /*0464*/ 	.word	0x00000006
        /*0468*/ 	.word	0x00000000
        /*046c*/ 	.short	0x010a
        /*046e*/ 	.byte	0x3f
	.zero		1


	//   ....[59]....
        /*0470*/ 	.word	0x000062d0
        /*0474*/ 	.word	0x00000003
        /*0478*/ 	.word	0x00000000
        /*047c*/ 	.short	0x010a
        /*047e*/ 	.byte	0x3f
	.zero		1


	//   ....[60]....
        /*0480*/ 	.word	0x00006330
        /*0484*/ 	.word	0x00000040
        /*0488*/ 	.word	0x00000000
        /*048c*/ 	.short	0x010a
        /*048e*/ 	.byte	0x3f
	.zero		1


	//   ....[61]....
        /*0490*/ 	.word	0x00006380
        /*0494*/ 	.word	0x00000003
        /*0498*/ 	.word	0x00000000
        /*049c*/ 	.short	0x010a
        /*049e*/ 	.byte	0x3f
	.zero		1


	//   ....[62]....
        /*04a0*/ 	.word	0x000063e0
        /*04a4*/ 	.word	0x00000005
        /*04a8*/ 	.word	0x00000000
        /*04ac*/ 	.short	0x010a
        /*04ae*/ 	.byte	0x3f
	.zero		1


	//   ....[63]....
        /*04b0*/ 	.word	0x00006430
        /*04b4*/ 	.word	0x00000040
        /*04b8*/ 	.word	0x00000010
        /*04bc*/ 	.short	0x010a
        /*04be*/ 	.byte	0x3f
	.zero		1


	//   ....[64]....
        /*04c0*/ 	.word	0x00006500
        /*04c4*/ 	.word	0x0000000c
        /*04c8*/ 	.word	0x00000070
        /*04cc*/ 	.short	0x010a
        /*04ce*/ 	.byte	0x3f
	.zero		1


	//   ....[65]....
        /*04d0*/ 	.word	0x000065d0
        /*04d4*/ 	.word	0x00000007
        /*04d8*/ 	.word	0x00000000
        /*04dc*/ 	.short	0x010a
        /*04de*/ 	.byte	0x3f
	.zero		1


	//   ....[66]....
        /*04e0*/ 	.word	0x00006620
        /*04e4*/ 	.word	0x00000009
        /*04e8*/ 	.word	0x00000000
        /*04ec*/ 	.short	0x010a
        /*04ee*/ 	.byte	0x3f
	.zero		1


	//   ....[67]....
        /*04f0*/ 	.word	0x00006670
        /*04f4*/ 	.word	0x00000006
        /*04f8*/ 	.word	0x00000000
        /*04fc*/ 	.short	0x010a
        /*04fe*/ 	.byte	0x3f
	.zero		1


	//   ....[68]....
        /*0500*/ 	.word	0x000066c0
        /*0504*/ 	.word	0x00000009
        /*0508*/ 	.word	0x00000000
        /*050c*/ 	.short	0x010a
        /*050e*/ 	.byte	0x3f
	.zero		1


	//   ....[69]....
        /*0510*/ 	.word	0x00006710
        /*0514*/ 	.word	0x00000006
        /*0518*/ 	.word	0x00000000
        /*051c*/ 	.short	0x010a
        /*051e*/ 	.byte	0x3f
	.zero		1


	//   ....[70]....
        /*0520*/ 	.word	0x00006760
        /*0524*/ 	.word	0x00000009
        /*0528*/ 	.word	0x00000000
        /*052c*/ 	.short	0x010a
        /*052e*/ 	.byte	0x3f
	.zero		1


	//   ....[71]....
        /*0530*/ 	.word	0x000067b0
        /*0534*/ 	.word	0x00000006
        /*0538*/ 	.word	0x00000000
        /*053c*/ 	.short	0x010a
        /*053e*/ 	.byte	0x3f
	.zero		1


	//   ....[72]....
        /*0540*/ 	.word	0x00006800
        /*0544*/ 	.word	0x00000009
        /*0548*/ 	.word	0x00000000
        /*054c*/ 	.short	0x010a
        /*054e*/ 	.byte	0x3f
	.zero		1


	//   ....[73]....
        /*0550*/ 	.word	0x00006850
        /*0554*/ 	.word	0x00000006
        /*0558*/ 	.word	0x00000000
        /*055c*/ 	.short	0x010a
        /*055e*/ 	.byte	0x3f
	.zero		1


	//   ....[74]....
        /*0560*/ 	.word	0x000068a0
        /*0564*/ 	.word	0x00000009
        /*0568*/ 	.word	0x00000000
        /*056c*/ 	.short	0x010a
        /*056e*/ 	.byte	0x3f
	.zero		1


	//   ....[75]....
        /*0570*/ 	.word	0x000068f0
        /*0574*/ 	.word	0x00000006
        /*0578*/ 	.word	0x00000000
        /*057c*/ 	.short	0x010a
        /*057e*/ 	.byte	0x3f
	.zero		1


	//   ....[76]....
        /*0580*/ 	.word	0x00006940
        /*0584*/ 	.word	0x00000009
        /*0588*/ 	.word	0x00000000
        /*058c*/ 	.short	0x010a
        /*058e*/ 	.byte	0x3f
	.zero		1


	//   ....[77]....
        /*0590*/ 	.word	0x00006990
        /*0594*/ 	.word	0x00000006
        /*0598*/ 	.word	0x00000000
        /*059c*/ 	.short	0x010a
        /*059e*/ 	.byte	0x3f
	.zero		1


	//----- nvinfo : EIATTR_NUM_MBARRIERS
	.align		4
.L_37:
        /*05a0*/ 	.byte	0x03, 0x38
        /*05a2*/ 	.short	0x0022


	//----- nvinfo : EIATTR_EXIT_INSTR_OFFSETS
	.align		4
        /*05a4*/ 	.byte	0x04, 0x1c
        /*05a6*/ 	.short	(.L_39 - .L_38)


	//   ....[0]....
.L_38:
        /*05a8*/ 	.word	0x00001500


	//   ....[1]....
        /*05ac*/ 	.word	0x00001560


	//   ....[2]....
        /*05b0*/ 	.word	0x00004d20


	//   ....[3]....
        /*05b4*/ 	.word	0x00004d50


	//   ....[4]....
        /*05b8*/ 	.word	0x00006320


	//----- nvinfo : EIATTR_MAX_THREADS
	.align		4
.L_39:
        /*05bc*/ 	.byte	0x04, 0x05
        /*05be*/ 	.short	(.L_41 - .L_40)
.L_40:
        /*05c0*/ 	.word	0x00000180
        /*05c4*/ 	.word	0x00000001
        /*05c8*/ 	.word	0x00000001


	//----- nvinfo : EIATTR_CRS_STACK_SIZE
	.align		4
.L_41:
        /*05cc*/ 	.byte	0x04, 0x1e
        /*05ce*/ 	.short	(.L_43 - .L_42)
.L_42:
        /*05d0*/ 	.word	0x00000000


	//----- nvinfo : EIATTR_CBANK_PARAM_SIZE
	.align		4
.L_43:
        /*05d4*/ 	.byte	0x03, 0x19
        /*05d6*/ 	.short	0x0470


	//----- nvinfo : EIATTR_PARAM_CBANK
	.align		4
        /*05d8*/ 	.byte	0x04, 0x0a
        /*05da*/ 	.short	(.L_45 - .L_44)
	.align		4
.L_44:
        /*05dc*/ 	.word	index@(.nv.constant0._ZN7cutlass13device_kernelINS_4gemm6kernel13GemmUniversalIN4cute5tupleIJiiiiEEENS1_10collective13CollectiveMmaINS1_34MainloopSm90TmaGmmaWarpSpecializedILi14ENS5_IJNS4_1CILi1EEENSA_ILi4EEESB_EEENS1_32KernelTmaWarpSpecializedPingpongEEENS5_IJNSA_ILi64EEESG_SG_EEENS_10bfloat16_tENS5_IJlSB_lEEESI_SJ_NS4_8TiledMMAINS4_8MMA_AtomIJNS4_4SM904GMMA27MMA_64x64x16_F32BF16BF16_SSILNSN_5MajorE0ELSP_0ELNSN_7ScaleInE1ELSQ_1EEEEEENS4_6LayoutINS5_IJSB_SB_SB_EEENS5_IJNSA_ILi0EEESV_SV_EEEEENS5_IJNS4_10UnderscoreESY_SY_EEEEENS4_23SM90_TMA_LOAD_MULTICASTENS4_14ComposedLayoutINS4_7SwizzleILi3ELi4ELi3EEENS4_18smem_ptr_flag_bitsILi16EEENST_INS5_IJNSA_ILi8EEESG_EEENS5_IJSG_SB_EEEEEEEvNS4_8identityENS4_13SM90_TMA_LOADES1B_vS1C_EENS_8epilogue10collective6detail29Sm90TmaWarpSpecializedAdapterINS1G_15DefaultEpilogueISI_SJ_SJ_NS1F_6thread17LinearCombinationISI_Li1EffLNS1K_9ScaleType4KindE0ELNS_15FloatRoundStyleE2ESI_EENS1_15EpilogueDefaultEEEEEvvEEEEvNT_6ParamsE)
        /*05e0*/ 	.short	0x0210
        /*05e2*/ 	.short	0x0470


	//----- nvinfo : EIATTR_SW_WAR
	.align		4
.L_45:
        /*05e4*/ 	.byte	0x04, 0x36
        /*05e6*/ 	.short	(.L_47 - .L_46)
.L_46:
        /*05e8*/ 	.word	0x00000008
.L_47:


//--------------------- .nv.callgraph             --------------------------
	.section	.nv.callgraph,"",@"SHT_CUDA_CALLGRAPH"
	.align	4
	.sectionentsize	8
	.align		4
        /*0000*/ 	.word	0x00000000
	.align		4
        /*0004*/ 	.word	0xffffffff
	.align		4
        /*0008*/ 	.word	index@(_ZN7cutlass13device_kernelINS_4gemm6kernel13GemmUniversalIN4cute5tupleIJiiiiEEENS1_10collective13CollectiveMmaINS1_34MainloopSm90TmaGmmaWarpSpecializedILi14ENS5_IJNS4_1CILi1EEENSA_ILi4EEESB_EEENS1_32KernelTmaWarpSpecializedPingpongEEENS5_IJNSA_ILi64EEESG_SG_EEENS_10bfloat16_tENS5_IJlSB_lEEESI_SJ_NS4_8TiledMMAINS4_8MMA_AtomIJNS4_4SM904GMMA27MMA_64x64x16_F32BF16BF16_SSILNSN_5MajorE0ELSP_0ELNSN_7ScaleInE1ELSQ_1EEEEEENS4_6LayoutINS5_IJSB_SB_SB_EEENS5_IJNSA_ILi0EEESV_SV_EEEEENS5_IJNS4_10UnderscoreESY_SY_EEEEENS4_23SM90_TMA_LOAD_MULTICASTENS4_14ComposedLayoutINS4_7SwizzleILi3ELi4ELi3EEENS4_18smem_ptr_flag_bitsILi16EEENST_INS5_IJNSA_ILi8EEESG_EEENS5_IJSG_SB_EEEEEEEvNS4_8identityENS4_13SM90_TMA_LOADES1B_vS1C_EENS_8epilogue10collective6detail29Sm90TmaWarpSpecializedAdapterINS1G_15DefaultEpilogueISI_SJ_SJ_NS1F_6thread17LinearCombinationISI_Li1EffLNS1K_9ScaleType4KindE0ELNS_15FloatRoundStyleE2ESI_EENS1_15EpilogueDefaultEEEEEvvEEEEvNT_6ParamsE)
	.align		4
        /*000c*/ 	.word	index@(__assertfail)
	.align		4
        /*0010*/ 	.word	0x00000000
	.align		4
        /*0014*/ 	.word	0xfffffffe
	.align		4
        /*0018*/ 	.word	0x00000000
	.align		4
        /*001c*/ 	.word	0xfffffffd
	.align		4
        /*0020*/ 	.word	0x00000000
	.align		4
        /*0024*/ 	.word	0xfffffffc


//--------------------- .nv.constant4             --------------------------
	.section	.nv.constant4,"a",@progbits
	.align	8
	.align		8
.nv.constant4:
        /*0000*/ 	.dword	__assertfail
	.align		8
        /*0008*/ 	.dword	__unnamed_1
	.align		8
        /*0010*/ 	.dword	_ZN40_INTERNAL_40f40d66_4_k_cu_e61b96f9_164904cuda3std3__45__cpo5beginE
	.align		8
        /*0018*/ 	.dword	_ZN40_INTERNAL_40f40d66_4_k_cu_e61b96f9_164904cuda3std3__45__cpo3endE
	.align		8
        /*0020*/ 	.dword	_ZN40_INTERNAL_40f40d66_4_k_cu_e61b96f9_164904cuda3std3__45__cpo6cbeginE
	.align		8
        /*0028*/ 	.dword	_ZN40_INTERNAL_40f40d66_4_k_cu_e61b96f9_164904cuda3std3__45__cpo4cendE
	.align		8
        /*0030*/ 	.dword	_ZN40_INTERNAL_40f40d66_4_k_cu_e61b96f9_164904cuda3std3__442_GLOBAL__N__40f40d66_4_k_cu_e61b96f9_164906ignoreE
	.align		8
        /*0038*/ 	.dword	_ZN40_INTERNAL_40f40d66_4_k_cu_e61b96f9_164904cuda3std3__419piecewise_constructE
	.align		8
        /*0040*/ 	.dword	_ZN40_INTERNAL_40f40d66_4_k_cu_e61b96f9_164904cuda3std3__48in_placeE
	.align		8
        /*0048*/ 	.dword	_ZN40_INTERNAL_40f40d66_4_k_cu_e61b96f9_164904cuda3std6ranges3__45__cpo4swapE
	.align		8
        /*0050*/ 	.dword	_ZN40_INTERNAL_40f40d66_4_k_cu_e61b96f9_164904cuda3std6ranges3__45__cpo9iter_moveE
	.align		8
        /*0058*/ 	.dword	_ZN40_INTERNAL_40f40d66_4_k_cu_e61b96f9_164904cute7productE
	.align		8
        /*0060*/ 	.dword	_ZN40_INTERNAL_40f40d66_4_k_cu_e61b96f9_164904cute1_E
	.align		8
        /*0068*/ 	.dword	$str$22
	.align		8
        /*0070*/ 	.dword	$str$23


//--------------------- .text._ZN7cutlass13device_kernelINS_4gemm6kernel13GemmUniversalIN4cute5tupleIJiiiiEEENS1_10collective13CollectiveMmaINS1_34MainloopSm90TmaGmmaWarpSpecializedILi14ENS5_IJNS4_1CILi1EEENSA_ILi4EEESB_EEENS1_32KernelTmaWarpSpecializedPingpongEEENS5_IJNSA_ILi64EEESG_SG_EEENS_10bfloat16_tENS5_IJlSB_lEEESI_SJ_NS4_8TiledMMAINS4_8MMA_AtomIJNS4_4SM904GMMA27MMA_64x64x16_F32BF16BF16_SSILNSN_5MajorE0ELSP_0ELNSN_7ScaleInE1ELSQ_1EEEEEENS4_6LayoutINS5_IJSB_SB_SB_EEENS5_IJNSA_ILi0EEESV_SV_EEEEENS5_IJNS4_10UnderscoreESY_SY_EEEEENS4_23SM90_TMA_LOAD_MULTICASTENS4_14ComposedLayoutINS4_7SwizzleILi3ELi4ELi3EEENS4_18smem_ptr_flag_bitsILi16EEENST_INS5_IJNSA_ILi8EEESG_EEENS5_IJSG_SB_EEEEEEEvNS4_8identityENS4_13SM90_TMA_LOADES1B_vS1C_EENS_8epilogue10collective6detail29Sm90TmaWarpSpecializedAdapterINS1G_15DefaultEpilogueISI_SJ_SJ_NS1F_6thread17LinearCombinationISI_Li1EffLNS1K_9ScaleType4KindE0ELNS_15FloatRoundStyleE2ESI_EENS1_15EpilogueDefaultEEEEEvvEEEEvNT_6ParamsE --------------------------
	.section	.text._ZN7cutlass13device_kernelINS_4gemm6kernel13GemmUniversalIN4cute5tupleIJiiiiEEENS1_10collective13CollectiveMmaINS1_34MainloopSm90TmaGmmaWarpSpecializedILi14ENS5_IJNS4_1CILi1EEENSA_ILi4EEESB_EEENS1_32KernelTmaWarpSpecializedPingpongEEENS5_IJNSA_ILi64EEESG_SG_EEENS_10bfloat16_tENS5_IJlSB_lEEESI_SJ_NS4_8TiledMMAINS4_8MMA_AtomIJNS4_4SM904GMMA27MMA_64x64x16_F32BF16BF16_SSILNSN_5MajorE0ELSP_0ELNSN_7ScaleInE1ELSQ_1EEEEEENS4_6LayoutINS5_IJSB_SB_SB_EEENS5_IJNSA_ILi0EEESV_SV_EEEEENS5_IJNS4_10UnderscoreESY_SY_EEEEENS4_23SM90_TMA_LOAD_MULTICASTENS4_14ComposedLayoutINS4_7SwizzleILi3ELi4ELi3EEENS4_18smem_ptr_flag_bitsILi16EEENST_INS5_IJNSA_ILi8EEESG_EEENS5_IJSG_SB_EEEEEEEvNS4_8identityENS4_13SM90_TMA_LOADES1B_vS1C_EENS_8epilogue10collective6detail29Sm90TmaWarpSpecializedAdapterINS1G_15DefaultEpilogueISI_SJ_SJ_NS1F_6thread17LinearCombinationISI_Li1EffLNS1K_9ScaleType4KindE0ELNS_15FloatRoundStyleE2ESI_EENS1_15EpilogueDefaultEEEEEvvEEEEvNT_6ParamsE,"ax",@progbits
	.align	128
.text._ZN7cutlass13device_kernelINS_4gemm6kernel13GemmUniversalIN4cute5tupleIJiiiiEEENS1_10collective13CollectiveMmaINS1_34MainloopSm90TmaGmmaWarpSpecializedILi14ENS5_IJNS4_1CILi1EEENSA_ILi4EEESB_EEENS1_32KernelTmaWarpSpecializedPingpongEEENS5_IJNSA_ILi64EEESG_SG_EEENS_10bfloat16_tENS5_IJlSB_lEEESI_SJ_NS4_8TiledMMAINS4_8MMA_AtomIJNS4_4SM904GMMA27MMA_64x64x16_F32BF16BF16_SSILNSN_5MajorE0ELSP_0ELNSN_7ScaleInE1ELSQ_1EEEEEENS4_6LayoutINS5_IJSB_SB_SB_EEENS5_IJNSA_ILi0EEESV_SV_EEEEENS5_IJNS4_10UnderscoreESY_SY_EEEEENS4_23SM90_TMA_LOAD_MULTICASTENS4_14ComposedLayoutINS4_7SwizzleILi3ELi4ELi3EEENS4_18smem_ptr_flag_bitsILi16EEENST_INS5_IJNSA_ILi8EEESG_EEENS5_IJSG_SB_EEEEEEEvNS4_8identityENS4_13SM90_TMA_LOADES1B_vS1C_EENS_8epilogue10collective6detail29Sm90TmaWarpSpecializedAdapterINS1G_15DefaultEpilogueISI_SJ_SJ_NS1F_6thread17LinearCombinationISI_Li1EffLNS1K_9ScaleType4KindE0ELNS_15FloatRoundStyleE2ESI_EENS1_15EpilogueDefaultEEEEEvvEEEEvNT_6ParamsE:
        .type           _ZN7cutlass13device_kernelINS_4gemm6kernel13GemmUniversalIN4cute5tupleIJiiiiEEENS1_10collective13CollectiveMmaINS1_34MainloopSm90TmaGmmaWarpSpecializedILi14ENS5_IJNS4_1CILi1EEENSA_ILi4EEESB_EEENS1_32KernelTmaWarpSpecializedPingpongEEENS5_IJNSA_ILi64EEESG_SG_EEENS_10bfloat16_tENS5_IJlSB_lEEESI_SJ_NS4_8TiledMMAINS4_8MMA_AtomIJNS4_4SM904GMMA27MMA_64x64x16_F32BF16BF16_SSILNSN_5MajorE0ELSP_0ELNSN_7ScaleInE1ELSQ_1EEEEEENS4_6LayoutINS5_IJSB_SB_SB_EEENS5_IJNSA_ILi0EEESV_SV_EEEEENS5_IJNS4_10UnderscoreESY_SY_EEEEENS4_23SM90_TMA_LOAD_MULTICASTENS4_14ComposedLayoutINS4_7SwizzleILi3ELi4ELi3EEENS4_18smem_ptr_flag_bitsILi16EEENST_INS5_IJNSA_ILi8EEESG_EEENS5_IJSG_SB_EEEEEEEvNS4_8identityENS4_13SM90_TMA_LOADES1B_vS1C_EENS_8epilogue10collective6detail29Sm90TmaWarpSpecializedAdapterINS1G_15DefaultEpilogueISI_SJ_SJ_NS1F_6thread17LinearCombinationISI_Li1EffLNS1K_9ScaleType4KindE0ELNS_15FloatRoundStyleE2ESI_EENS1_15EpilogueDefaultEEEEEvvEEEEvNT_6ParamsE,@function
        .size           _ZN7cutlass13device_kernelINS_4gemm6kernel13GemmUniversalIN4cute5tupleIJiiiiEEENS1_10collective13CollectiveMmaINS1_34MainloopSm90TmaGmmaWarpSpecializedILi14ENS5_IJNS4_1CILi1EEENSA_ILi4EEESB_EEENS1_32KernelTmaWarpSpecializedPingpongEEENS5_IJNSA_ILi64EEESG_SG_EEENS_10bfloat16_tENS5_IJlSB_lEEESI_SJ_NS4_8TiledMMAINS4_8MMA_AtomIJNS4_4SM904GMMA27MMA_64x64x16_F32BF16BF16_SSILNSN_5MajorE0ELSP_0ELNSN_7ScaleInE1ELSQ_1EEEEEENS4_6LayoutINS5_IJSB_SB_SB_EEENS5_IJNSA_ILi0EEESV_SV_EEEEENS5_IJNS4_10UnderscoreESY_SY_EEEEENS4_23SM90_TMA_LOAD_MULTICASTENS4_14ComposedLayoutINS4_7SwizzleILi3ELi4ELi3EEENS4_18smem_ptr_flag_bitsILi16EEENST_INS5_IJNSA_ILi8EEESG_EEENS5_IJSG_SB_EEEEEEEvNS4_8identityENS4_13SM90_TMA_LOADES1B_vS1C_EENS_8epilogue10collective6detail29Sm90TmaWarpSpecializedAdapterINS1G_15DefaultEpilogueISI_SJ_SJ_NS1F_6thread17LinearCombinationISI_Li1EffLNS1K_9ScaleType4KindE0ELNS_15FloatRoundStyleE2ESI_EENS1_15EpilogueDefaultEEEEEvvEEEEvNT_6ParamsE,(.L_x_160 - _ZN7cutlass13device_kernelINS_4gemm6kernel13GemmUniversalIN4cute5tupleIJiiiiEEENS1_10collective13CollectiveMmaINS1_34MainloopSm90TmaGmmaWarpSpecializedILi14ENS5_IJNS4_1CILi1EEENSA_ILi4EEESB_EEENS1_32KernelTmaWarpSpecializedPingpongEEENS5_IJNSA_ILi64EEESG_SG_EEENS_10bfloat16_tENS5_IJlSB_lEEESI_SJ_NS4_8TiledMMAINS4_8MMA_AtomIJNS4_4SM904GMMA27MMA_64x64x16_F32BF16BF16_SSILNSN_5MajorE0ELSP_0ELNSN_7ScaleInE1ELSQ_1EEEEEENS4_6LayoutINS5_IJSB_SB_SB_EEENS5_IJNSA_ILi0EEESV_SV_EEEEENS5_IJNS4_10UnderscoreESY_SY_EEEEENS4_23SM90_TMA_LOAD_MULTICASTENS4_14ComposedLayoutINS4_7SwizzleILi3ELi4ELi3EEENS4_18smem_ptr_flag_bitsILi16EEENST_INS5_IJNSA_ILi8EEESG_EEENS5_IJSG_SB_EEEEEEEvNS4_8identityENS4_13SM90_TMA_LOADES1B_vS1C_EENS_8epilogue10collective6detail29Sm90TmaWarpSpecializedAdapterINS1G_15DefaultEpilogueISI_SJ_SJ_NS1F_6thread17LinearCombinationISI_Li1EffLNS1K_9ScaleType4KindE0ELNS_15FloatRoundStyleE2ESI_EENS1_15EpilogueDefaultEEEEEvvEEEEvNT_6ParamsE)
        .other          _ZN7cutlass13device_kernelINS_4gemm6kernel13GemmUniversalIN4cute5tupleIJiiiiEEENS1_10collective13CollectiveMmaINS1_34MainloopSm90TmaGmmaWarpSpecializedILi14ENS5_IJNS4_1CILi1EEENSA_ILi4EEESB_EEENS1_32KernelTmaWarpSpecializedPingpongEEENS5_IJNSA_ILi64EEESG_SG_EEENS_10bfloat16_tENS5_IJlSB_lEEESI_SJ_NS4_8TiledMMAINS4_8MMA_AtomIJNS4_4SM904GMMA27MMA_64x64x16_F32BF16BF16_SSILNSN_5MajorE0ELSP_0ELNSN_7ScaleInE1ELSQ_1EEEEEENS4_6LayoutINS5_IJSB_SB_SB_EEENS5_IJNSA_ILi0EEESV_SV_EEEEENS5_IJNS4_10UnderscoreESY_SY_EEEEENS4_23SM90_TMA_LOAD_MULTICASTENS4_14ComposedLayoutINS4_7SwizzleILi3ELi4ELi3EEENS4_18smem_ptr_flag_bitsILi16EEENST_INS5_IJNSA_ILi8EEESG_EEENS5_IJSG_SB_EEEEEEEvNS4_8identityENS4_13SM90_TMA_LOADES1B_vS1C_EENS_8epilogue10collective6detail29Sm90TmaWarpSpecializedAdapterINS1G_15DefaultEpilogueISI_SJ_SJ_NS1F_6thread17LinearCombinationISI_Li1EffLNS1K_9ScaleType4KindE0ELNS_15FloatRoundStyleE2ESI_EENS1_15EpilogueDefaultEEEEEvvEEEEvNT_6ParamsE,@"STO_CUDA_ENTRY STV_DEFAULT"
_ZN7cutlass13device_kernelINS_4gemm6kernel13GemmUniversalIN4cute5tupleIJiiiiEEENS1_10collective13CollectiveMmaINS1_34MainloopSm90TmaGmmaWarpSpecializedILi14ENS5_IJNS4_1CILi1EEENSA_ILi4EEESB_EEENS1_32KernelTmaWarpSpecializedPingpongEEENS5_IJNSA_ILi64EEESG_SG_EEENS_10bfloat16_tENS5_IJlSB_lEEESI_SJ_NS4_8TiledMMAINS4_8MMA_AtomIJNS4_4SM904GMMA27MMA_64x64x16_F32BF16BF16_SSILNSN_5MajorE0ELSP_0ELNSN_7ScaleInE1ELSQ_1EEEEEENS4_6LayoutINS5_IJSB_SB_SB_EEENS5_IJNSA_ILi0EEESV_SV_EEEEENS5_IJNS4_10UnderscoreESY_SY_EEEEENS4_23SM90_TMA_LOAD_MULTICASTENS4_14ComposedLayoutINS4_7SwizzleILi3ELi4ELi3EEENS4_18smem_ptr_flag_bitsILi16EEENST_INS5_IJNSA_ILi8EEESG_EEENS5_IJSG_SB_EEEEEEEvNS4_8identityENS4_13SM90_TMA_LOADES1B_vS1C_EENS_8epilogue10collective6detail29Sm90TmaWarpSpecializedAdapterINS1G_15DefaultEpilogueISI_SJ_SJ_NS1F_6thread17LinearCombinationISI_Li1EffLNS1K_9ScaleType4KindE0ELNS_15FloatRoundStyleE2ESI_EENS1_15EpilogueDefaultEEEEEvvEEEEvNT_6ParamsE:
[----:B------:R-:W0:Y:S02]  /*0000*/  LDC R1, c[0x0][0x28] ;  /* 0x00000a00ff017b82 */ /* 0x000e240000000800 */
[----:B0-----:R-:W-:Y:S01]  /*0010*/  VIADD R1, R1, 0xfffffff8 ;  /* 0xfffffff801017836 */ /* 0x001fe20000000000 */
[----:B------:R-:W0:Y:S01]  /*0020*/  S2R R4, SR_TID.X ;  /* 0x0000000000047919 */ /* 0x000e220000002100 */
[----:B------:R-:W-:Y:S01]  /*0030*/  ELECT P0, URZ, PT ;  /* 0x00000000003f782f */ /* 0x000fe20003800000 */
[----:B------:R-:W-:Y:S01]  /*0040*/  BSSY B0, `(.L_x_0) ;  /* 0x000000f000007945 */ /* 0x000fe20003800000 */
[--C-:B0-----:R-:W-:Y:S02]  /*0050*/  SHF.R.U32.HI R2, RZ, 0x5, R4.reuse ;  /* 0x00000005ff027819 */ /* 0x101fe40000011604 */
[----:B------:R-:W-:-:S03]  /*0060*/  SHF.R.U32.HI R7, RZ, 0x7, R4 ;  /* 0x00000007ff077819 */ /* 0x000fc60000011604 */
[----:B------:R-:W0:Y:S04]  /*0070*/  SHFL.IDX PT, R5, R2, RZ, 0x1f ;  /* 0x00001fff02057589 */ /* 0x000e2800000e0000 */
[----:B------:R1:W2:Y:S01]  /*0080*/  SHFL.IDX PT, R10, R7, RZ, 0x1f ;  /* 0x00001fff070a7589 */ /* 0x0002a200000e0000 */
[----:B0-----:R-:W-:-:S13]  /*0090*/  ISETP.NE.OR P0, PT, R5, RZ, !P0 ;  /* 0x000000ff0500720c */ /* 0x001fda0004705670 */
[----:B-12---:R-:W-:Y:S05]  /*00a0*/  @P0 BRA `(.L_x_1) ;  /* 0x0000000000200947 */ /* 0x006fea0003800000 */
[----:B------:R-:W-:Y:S02]  /*00b0*/  ULDC.64 UR4, c[0x0][0x198] ;  /* 0x0000660000047ab9 */ /* 0x000fe40000000a00 */
[----:B------:R-:W-:Y:S02]  /*00c0*/  UIADD3 UR6, UP0, UR4, 0xf0, URZ ;  /* 0x000000f004067890 */ /* 0x000fe4000ff1e03f */
[----:B------:R-:W-:Y:S02]  /*00d0*/  UIADD3 UR4, UP1, UR4, 0x1f0, URZ ;  /* 0x000001f004047890 */ /* 0x000fe4000ff3e03f */
[----:B------:R-:W-:Y:S02]  /*00e0*/  UIADD3.X UR7, URZ, UR5, URZ, UP0, !UPT ;  /* 0x000000053f077290 */ /* 0x000fe400087fe43f */
[----:B------:R-:W-:-:S07]  /*00f0*/  UIADD3.X UR5, URZ, UR5, URZ, UP1, !UPT ;  /* 0x000000053f057290 */ /* 0x000fce0008ffe43f */
[----:B------:R0:W-:Y:S02]  /*0100*/  UTMACCTL.PF [UR6] ;  /* 0x00000000060079b9 */ /* 0x0001e40008040000 */
[----:B------:R0:W-:Y:S02]  /*0110*/  UTMACCTL.PF [UR4] ;  /* 0x00000000040079b9 */ /* 0x0001e40008040000 */
[----:B0-----:R-:W-:Y:S01]  /*0120*/  NOP ;  /* 0x0000000000007918 */ /* 0x001fe20000000000 */
.L_x_1:
[----:B------:R-:W-:Y:S05]  /*0130*/  BSYNC B0 ;  /* 0x0000000000007941 */ /* 0x000fea0003800000 */
.L_x_0:
[----:B------:R-:W0:Y:S02]  /*0140*/  SHFL.IDX PT, R8, R2, RZ, 0x1f ;  /* 0x00001fff02087589 */ /* 0x000e2400000e0000 */
[----:B0-----:R-:W-:-:S13]  /*0150*/  ISETP.NE.AND P0, PT, R8, RZ, PT ;  /* 0x000000ff0800720c */ /* 0x001fda0003f05270 */
[----:B------:R-:W-:Y:S05]  /*0160*/  @P0 BRA `(.L_x_2) ;  /* 0x0000000000b40947 */ /* 0x000fea0003800000 */
[----:B------:R-:W-:Y:S01]  /*0170*/  ELECT P0, URZ, PT ;  /* 0x00000000003f782f */ /* 0x000fe20003800000 */
[----:B------:R-:W-:-:S12]  /*0180*/  BSSY B0, `(.L_x_2) ;  /* 0x000002b000007945 */ /* 0x000fd80003800000 */
[----:B------:R-:W-:Y:S05]  /*0190*/  @!P0 BRA `(.L_x_3) ;  /* 0x0000000000a48947 */ /* 0x000fea0003800000 */
[----:B------:R-:W0:Y:S01]  /*01a0*/  S2UR UR8, SR_CgaCtaId ;  /* 0x00000000000879c3 */ /* 0x000e220000008800 */
[----:B------:R-:W-:Y:S01]  /*01b0*/  UMOV UR4, 0x400 ;  /* 0x0000040000047882 */ /* 0x000fe20000000000 */
[----:B------:R-:W-:Y:S01]  /*01c0*/  UMOV UR5, 0x1 ;  /* 0x0000000100057882 */ /* 0x000fe20000000000 */
[----:B------:R-:W-:Y:S02]  /*01d0*/  UMOV UR6, 0x4 ;  /* 0x0000000400067882 */ /* 0x000fe40000000000 */
[----:B------:R-:W-:-:S04]  /*01e0*/  UIADD3 UR6, -UR6, 0x100000, URZ ;  /* 0x0010000006067890 */ /* 0x000fc8000fffe13f */
[----:B------:R-:W-:Y:S02]  /*01f0*/  USHF.L.U32 UR7, UR6, 0xb, URZ ;  /* 0x0000000b06077899 */ /* 0x000fe4000800063f */
[----:B------:R-:W-:Y:S02]  /*0200*/  USHF.L.U32 UR6, UR6, 0x1, URZ ;  /* 0x0000000106067899 */ /* 0x000fe4000800063f */
[----:B0-----:R-:W-:Y:S02]  /*0210*/  ULEA UR8, UR8, UR4, 0x18 ;  /* 0x0000000408087291 */ /* 0x001fe4000f8ec03f */
[----:B------:R-:W-:-:S04]  /*0220*/  UIADD3 UR4, -UR5, 0x100000, URZ ;  /* 0x0010000005047890 */ /* 0x000fc8000fffe13f */
[----:B------:R-:W-:Y:S02]  /*0230*/  USHF.L.U32 UR5, UR4, 0xb, URZ ;  /* 0x0000000b04057899 */ /* 0x000fe4000800063f */
[----:B------:R-:W-:Y:S01]  /*0240*/  USHF.L.U32 UR4, UR4, 0x1, URZ ;  /* 0x0000000104047899 */ /* 0x000fe2000800063f */
[----:B------:R-:W0:Y:S11]  /*0250*/  FENCE.VIEW.ASYNC.S ;  /* 0x00000000000073c6 */ /* 0x000e360000000000 */
[----:B0-----:R0:W1:Y:S01]  /*0260*/  SYNCS.EXCH.64 URZ, [UR8], UR4 ;  /* 0x00000004083f75b2 */ /* 0x0010620008000100 */
[----:B------:R0:W2:Y:S01]  /*0270*/  SYNCS.EXCH.64 URZ, [UR8+0x70], UR6 ;  /* 0x00007006083f75b2 */ /* 0x0000a20008000100 */
[----:B------:R0:W3:Y:S01]  /*0280*/  SYNCS.EXCH.64 URZ, [UR8+0x8], UR4 ;  /* 0x00000804083f75b2 */ /* 0x0000e20008000100 */
[----:B------:R0:W4:Y:S01]  /*0290*/  SYNCS.EXCH.64 URZ, [UR8+0x78], UR6 ;  /* 0x00007806083f75b2 */ /* 0x0001220008000100 */
[----:B------:R0:W0:Y:S01]  /*02a0*/  SYNCS.EXCH.64 URZ, [UR8+0x10], UR4 ;  /* 0x00001004083f75b2 */ /* 0x0000220008000100 */
        /* <DEDUP_REMOVED lines=23> */
[----:B-1234-:R-:W-:Y:S01]  /*0420*/  NOP ;  /* 0x0000000000007918 */ /* 0x01efe20000000000 */
.L_x_3:
[----:B0-----:R-:W-:Y:S05]  /*0430*/  BSYNC B0 ;  /* 0x0000000000007941 */ /* 0x001fea0003800000 */
.L_x_2:
[----:B------:R-:W0:Y:S01]  /*0440*/  SHFL.IDX PT, R11, R2, RZ, 0x1f ;  /* 0x00001fff020b7589 */ /* 0x000e2200000e0000 */
[----:B------:R-:W1:Y:S01]  /*0450*/  S2UR UR12, SR_CTAID.X ;  /* 0x00000000000c79c3 */ /* 0x000e620000002500 */
[----:B------:R-:W-:Y:S02]  /*0460*/  SHF.R.S32.HI R3, RZ, 0x1f, R4 ;  /* 0x0000001fff037819 */ /* 0x000fe40000011404 */
[----:B------:R-:W-:Y:S01]  /*0470*/  ELECT P0, URZ, PT ;  /* 0x00000000003f782f */ /* 0x000fe20003800000 */
[----:B------:R-:W2:Y:S01]  /*0480*/  SHFL.IDX PT, R9, R2, RZ, 0x1f ;  /* 0x00001fff02097589 */ /* 0x000ea200000e0000 */
[----:B------:R-:W-:Y:S02]  /*0490*/  ELECT P1, URZ, PT ;  /* 0x00000000003f782f */ /* 0x000fe40003820000 */
[----:B------:R-:W-:Y:S01]  /*04a0*/  LEA.HI R3, R3, R4, RZ, 0x7 ;  /* 0x0000000403037211 */ /* 0x000fe200078f38ff */
[----:B------:R-:W-:Y:S01]  /*04b0*/  ULDC UR4, c[0x0][0x150] ;  /* 0x0000540000047ab9 */ /* 0x000fe20000000800 */
[----:B------:R-:W3:Y:S01]  /*04c0*/  S2R R6, SR_CTAID.Y ;  /* 0x0000000000067919 */ /* 0x000ee20000002600 */
[----:B------:R-:W4:Y:S01]  /*04d0*/  LDC R21, c[0x0][0x148] ;  /* 0x00005200ff157b82 */ /* 0x000f220000000800 */
[----:B------:R-:W-:Y:S01]  /*04e0*/  LOP3.LUT R3, R3, 0xffffff80, RZ, 0xc0, !PT ;  /* 0xffffff8003037812 */ /* 0x000fe200078ec0ff */
[----:B------:R-:W-:Y:S01]  /*04f0*/  UMOV UR11, 0x80 ;  /* 0x00000080000b7882 */ /* 0x000fe20000000000 */
[----:B------:R-:W-:Y:S01]  /*0500*/  NOP ;  /* 0x0000000000007918 */ /* 0x000fe20000000000 */
[----:B------:R-:W-:Y:S01]  /*0510*/  NOP ;  /* 0x0000000000007918 */ /* 0x000fe20000000000 */
[C---:B------:R-:W-:Y:S01]  /*0520*/  VIADD R35, R10.reuse, 0xffffffff ;  /* 0xffffffff0a237836 */ /* 0x040fe20000000000 */
[----:B------:R-:W-:Y:S01]  /*0530*/  ISETP.NE.AND P2, PT, R10, RZ, PT ;  /* 0x000000ff0a00720c */ /* 0x000fe20003f45270 */
[----:B------:R-:W-:Y:S01]  /*0540*/  IMAD.IADD R3, R4, 0x1, -R3 ;  /* 0x0000000104037824 */ /* 0x000fe200078e0a03 */
[----:B------:R-:W5:Y:S02]  /*0550*/  LDC R15, c[0x0][0x140] ;  /* 0x00005000ff0f7b82 */ /* 0x000f640000000800 */
[----:B------:R-:W-:-:S02]  /*0560*/  ISETP.GE.U32.AND P5, PT, R35, 0x2, PT ;  /* 0x000000022300780c */ /* 0x000fc40003fa6070 */
[----:B------:R-:W-:Y:S02]  /*0570*/  SHF.R.S32.HI R0, RZ, 0x1f, R3 ;  /* 0x0000001fff007819 */ /* 0x000fe40000011403 */
[----:B0-----:R-:W-:Y:S02]  /*0580*/  ISETP.NE.OR P0, PT, R11, RZ, !P0 ;  /* 0x000000ff0b00720c */ /* 0x001fe40004705670 */
[----:B------:R-:W0:Y:S01]  /*0590*/  LDC R14, c[0x0][0x144] ;  /* 0x00005100ff0e7b82 */ /* 0x000e220000000800 */
[----:B------:R-:W-:Y:S02]  /*05a0*/  SHF.R.S32.HI R11, RZ, 0x1f, R8 ;  /* 0x0000001fff0b7819 */ /* 0x000fe40000011408 */
[----:B--2---:R-:W-:Y:S02]  /*05b0*/  ISETP.NE.OR P1, PT, R9, RZ, !P1 ;  /* 0x000000ff0900720c */ /* 0x004fe40004f25670 */
[----:B------:R-:W-:Y:S02]  /*05c0*/  LEA.HI R11, R11, R8, RZ, 0x2 ;  /* 0x000000080b0b7211 */ /* 0x000fe400078f10ff */
[----:B-1----:R-:W-:-:S02]  /*05d0*/  I2FP.F32.U32 R13, UR12 ;  /* 0x0000000c000d7c45 */ /* 0x002fc40008201000 */
[----:B------:R-:W-:Y:S02]  /*05e0*/  LOP3.LUT R11, R11, 0x3ffffffc, RZ, 0xc0, !PT ;  /* 0x3ffffffc0b0b7812 */ /* 0x000fe400078ec0ff */
[----:B------:R-:W-:Y:S01]  /*05f0*/  LEA.HI R2, R0, R3, RZ, 0x3 ;  /* 0x0000000300027211 */ /* 0x000fe200078f18ff */
[----:B------:R-:W-:Y:S01]  /*0600*/  VOTEU.ALL UP0, P0 ;  /* 0x00000000003f7886 */ /* 0x000fe20000000000 */
[----:B------:R-:W-:Y:S01]  /*0610*/  FMUL R13, R13, UR4 ;  /* 0x000000040d0d7c20 */ /* 0x000fe20008400000 */
[----:B------:R-:W-:Y:S01]  /*0620*/  IMAD.IADD R11, R8, 0x1, -R11 ;  /* 0x00000001080b7824 */ /* 0x000fe200078e0a0b */
[----:B---3--:R-:W-:Y:S01]  /*0630*/  I2FP.F32.U32 R8, R6 ;  /* 0x0000000600087245 */ /* 0x008fe20000201000 */
[----:B------:R-:W-:Y:S01]  /*0640*/  VOTEU.ALL UP1, P1 ;  /* 0x00000000003f7886 */ /* 0x000fe20000820000 */
[----:B------:R-:W1:Y:S01]  /*0650*/  @!UP0 S2UR UR7, SR_CgaCtaId ;  /* 0x00000000000789c3 */ /* 0x000e620000008800 */
[----:B------:R-:W-:Y:S01]  /*0660*/  ULDC UR4, c[0x0][0x154] ;  /* 0x0000550000047ab9 */ /* 0x000fe20000000800 */
[--C-:B------:R-:W-:Y:S01]  /*0670*/  SHF.R.S32.HI R9, RZ, 0x3, R2.reuse ;  /* 0x00000003ff097819 */ /* 0x100fe20000011402 */
[----:B------:R-:W-:Y:S01]  /*0680*/  FMUL R8, R8, UR4 ;  /* 0x0000000408087c20 */ /* 0x000fe20008400000 */
[----:B------:R-:W-:Y:S01]  /*0690*/  SHF.R.S32.HI R12, RZ, 0x1f, R2 ;  /* 0x0000001fff0c7819 */ /* 0x000fe20000011402 */
[----:B------:R-:W2:Y:S01]  /*06a0*/  F2I.U32.TRUNC.NTZ R13, R13 ;  /* 0x0000000d000d7305 */ /* 0x000ea2000020f000 */
[----:B------:R-:W-:Y:S01]  /*06b0*/  SHF.R.S32.HI R2, RZ, 0x1f, R5 ;  /* 0x0000001fff027819 */ /* 0x000fe20000011405 */
[----:B------:R-:W-:Y:S01]  /*06c0*/  UMOV UR4, 0x20 ;  /* 0x0000002000047882 */ /* 0x000fe20000000000 */
[----:B------:R-:W3:Y:S01]  /*06d0*/  @!UP1 S2UR UR10, SR_CgaCtaId ;  /* 0x00000000000a99c3 */ /* 0x000ee20000008800 */
[----:B------:R-:W-:Y:S01]  /*06e0*/  LEA.HI R12, R12, R9, RZ, 0x2 ;  /* 0x000000090c0c7211 */ /* 0x000fe200078f10ff */
[----:B------:R-:W-:Y:S01]  /*06f0*/  @!UP0 UMOV UR6, 0x400 ;  /* 0x0000040000068882 */ /* 0x000fe20000000000 */
[----:B------:R-:W-:Y:S01]  /*0700*/  LEA.HI R2, R2, R5, RZ, 0x2 ;  /* 0x0000000502027211 */ /* 0x000fe200078f10ff */
[----:B------:R-:W-:-:S04]  /*0710*/  @!UP0 UIADD3 UR4, -UR4, 0x100000, URZ ;  /* 0x0010000004048890 */ /* 0x000fc8000fffe13f */
[----:B------:R-:W-:Y:S02]  /*0720*/  @!UP0 USHF.L.U32 UR5, UR4, 0xb, URZ ;  /* 0x0000000b04058899 */ /* 0x000fe4000800063f */
[----:B------:R-:W-:Y:S01]  /*0730*/  @!UP0 USHF.L.U32 UR4, UR4, 0x1, URZ ;  /* 0x0000000104048899 */ /* 0x000fe2000800063f */
[----:B------:R-:W4:Y:S01]  /*0740*/  F2I.U32.TRUNC.NTZ R8, R8 ;  /* 0x0000000800087305 */ /* 0x000f22000020f000 */
[----:B------:R-:W-:Y:S01]  /*0750*/  LOP3.LUT R12, R12, 0xfffffffc, RZ, 0xc0, !PT ;  /* 0xfffffffc0c0c7812 */ /* 0x000fe200078ec0ff */
[----:B------:R-:W-:Y:S01]  /*0760*/  @!UP1 UMOV UR9, 0x400 ;  /* 0x0000040000099882 */ /* 0x000fe20000000000 */
[----:B------:R-:W-:Y:S01]  /*0770*/  LOP3.LUT R2, R2, 0xfffffffc, RZ, 0xc0, !PT ;  /* 0xfffffffc02027812 */ /* 0x000fe200078ec0ff */
[----:B------:R-:W-:Y:S01]  /*0780*/  VOTEU.ALL UP2, P1 ;  /* 0x00000000003f7886 */ /* 0x000fe20000840000 */
[----:B------:R-:W-:Y:S01]  /*0790*/  VOTEU.ALL UP3, P1 ;  /* 0x00000000003f7886 */ /* 0x000fe20000860000 */
[----:B------:R-:W-:Y:S01]  /*07a0*/  IMAD.IADD R12, R9, 0x1, -R12 ;  /* 0x00000001090c7824 */ /* 0x000fe200078e0a0c */
[----:B------:R-:W-:Y:S01]  /*07b0*/  VOTEU.ALL UP4, P1 ;  /* 0x00000000003f7886 */ /* 0x000fe20000880000 */
[----:B------:R-:W-:Y:S01]  /*07c0*/  IMAD.IADD R5, R5, 0x1, -R2 ;  /* 0x0000000105057824 */ /* 0x000fe200078e0a02 */
[----:B------:R-:W-:Y:S01]  /*07d0*/  VOTEU.ALL UP5, P1 ;  /* 0x00000000003f7886 */ /* 0x000fe200008a0000 */
[----:B------:R-:W-:Y:S01]  /*07e0*/  IMAD R11, R11, 0x4, R12 ;  /* 0x000000040b0b7824 */ /* 0x000fe200078e020c */
[----:B-1----:R-:W-:Y:S01]  /*07f0*/  @!UP0 ULEA UR8, UR7, UR6, 0x18 ;  /* 0x0000000607088291 */ /* 0x002fe2000f8ec03f */
[----:B--2---:R-:W-:Y:S01]  /*0800*/  IMAD.MOV R13, RZ, RZ, -R13 ;  /* 0x000000ffff0d7224 */ /* 0x004fe200078e0a0d */
[----:B------:R-:W-:-:S04]  /*0810*/  @!UP1 UIADD3 UR6, -UR11, 0x100000, URZ ;  /* 0x001000000b069890 */ /* 0x000fc8000fffe13f */
[----:B------:R-:W-:Y:S02]  /*0820*/  @!UP1 USHF.L.U32 UR7, UR6, 0xb, URZ ;  /* 0x0000000b06079899 */ /* 0x000fe4000800063f */
[----:B------:R-:W-:Y:S01]  /*0830*/  @!UP1 USHF.L.U32 UR6, UR6, 0x1, URZ ;  /* 0x0000000106069899 */ /* 0x000fe2000800063f */
[----:B------:R-:W-:Y:S01]  /*0840*/  IMAD.SHL.U32 R56, R11, 0x4, RZ ;  /* 0x000000040b387824 */ /* 0x000fe200078e00ff */
[----:B------:R-:W-:Y:S01]  /*0850*/  ISETP.NE.AND P1, PT, R5, 0x3, PT ;  /* 0x000000030500780c */ /* 0x000fe20003f25270 */
[----:B----4-:R-:W-:Y:S01]  /*0860*/  IMAD.MOV R24, RZ, RZ, -R8 ;  /* 0x000000ffff187224 */ /* 0x010fe200078e0a08 */
[----:B-----5:R-:W-:Y:S01]  /*0870*/  ISETP.EQ.U32.AND P3, PT, R15, 0x1, PT ;  /* 0x000000010f00780c */ /* 0x020fe20003f62070 */
[----:B------:R-:W-:Y:S01]  /*0880*/  VOTEU.ALL UP0, P0 ;  /* 0x00000000003f7886 */ /* 0x000fe20000000000 */
[----:B---3--:R-:W-:Y:S01]  /*0890*/  @!UP1 ULEA UR9, UR10, UR9, 0x18 ;  /* 0x000000090a099291 */ /* 0x008fe2000f8ec03f */
[----:B------:R-:W-:Y:S01]  /*08a0*/  IMAD R9, R21, R24, R6 ;  /* 0x0000001815097224 */ /* 0x000fe200078e0206 */
[----:B------:R-:W-:Y:S01]  /*08b0*/  LOP3.LUT R56, R11, 0xc, R56, 0x78, !PT ;  /* 0x0000000c0b387812 */ /* 0x000fe200078e7838 */
[----:B0-----:R-:W-:Y:S01]  /*08c0*/  IMAD R20, R14, R13, UR12 ;  /* 0x0000000c0e147e24 */ /* 0x001fe2000f8e020d */
[----:B------:R-:W-:Y:S01]  /*08d0*/  VOTEU.ALL UP1, P0 ;  /* 0x00000000003f7886 */ /* 0x000fe20000020000 */
[----:B------:R-:W-:Y:S01]  /*08e0*/  LOP3.LUT P0, RZ, R3, 0x7, RZ, 0xc0, !PT ;  /* 0x0000000703ff7812 */ /* 0x000fe2000780c0ff */
[----:B------:R-:W0:Y:S02]  /*08f0*/  FENCE.VIEW.ASYNC.S ;  /* 0x00000000000073c6 */ /* 0x000e240000000000 */
[----:B0-----:R0:W1:Y:S01]  /*0900*/  @!UP0 SYNCS.EXCH.64 URZ, [UR8+0x110], UR4 ;  /* 0x00011004083f85b2 */ /* 0x0010620008000100 */
[----:B------:R-:W-:Y:S01]  /*0910*/  ISETP.NE.AND P4, PT, R9, R56, PT ;  /* 0x000000380900720c */ /* 0x000fe20003f85270 */
[----:B------:R0:W2:Y:S01]  /*0920*/  SHFL.IDX PT, R14, R7, RZ, 0x1f ;  /* 0x00001fff070e7589 */ /* 0x0000a200000e0000 */
[----:B------:R-:W-:-:S02]  /*0930*/  ISETP.EQ.OR P1, PT, R5, RZ, !P1 ;  /* 0x000000ff0500720c */ /* 0x000fc40004f22670 */
[----:B------:R-:W-:Y:S02]  /*0940*/  ISETP.LT.U32.AND P0, PT, R56, 0x4, !P0 ;  /* 0x000000043800780c */ /* 0x000fe40004701070 */
[----:B------:R-:W-:Y:S02]  /*0950*/  ISETP.EQ.OR P4, PT, R20, RZ, !P4 ;  /* 0x000000ff1400720c */ /* 0x000fe40006782670 */
[----:B------:R-:W-:Y:S02]  /*0960*/  ISETP.EQ.AND P1, PT, R10, RZ, P1 ;  /* 0x000000ff0a00720c */ /* 0x000fe40000f22270 */
[----:B------:R-:W-:Y:S02]  /*0970*/  PLOP3.LUT P0, PT, P0, P4, PT, 0x80, 0x0 ;  /* 0x000000000000781c */ /* 0x000fe40000709070 */
[----:B------:R-:W-:Y:S02]  /*0980*/  SEL R16, RZ, 0x1, !P1 ;  /* 0x00000001ff107807 */ /* 0x000fe40004800000 */
[----:B------:R-:W-:Y:S01]  /*0990*/  P2R R67, PR, RZ, 0x1 ;  /* 0x00000001ff437803 */ /* 0x000fe20000000000 */
[----:B------:R0:W3:Y:S01]  /*09a0*/  @!UP1 SYNCS.EXCH.64 URZ, [UR8+0x118], UR4 ;  /* 0x00011804083f95b2 */ /* 0x0000e20008000100 */
[----:B------:R-:W-:Y:S01]  /*09b0*/  NOP ;  /* 0x0000000000007918 */ /* 0x000fe20000000000 */
[----:B------:R-:W-:Y:S01]  /*09c0*/  SEL R16, R16, 0x2, P5 ;  /* 0x0000000210107807 */ /* 0x000fe20002800000 */
[----:B------:R0:W4:Y:S01]  /*09d0*/  @!UP2 SYNCS.EXCH.64 URZ, [UR9+0xf0], UR6 ;  /* 0x0000f006093fa5b2 */ /* 0x0001220008000100 */
[----:B------:R0:W0:Y:S01]  /*09e0*/  @!UP3 SYNCS.EXCH.64 URZ, [UR9+0xf8], UR6 ;  /* 0x0000f806093fb5b2 */ /* 0x0000220008000100 */
[----:B------:R0:W0:Y:S01]  /*09f0*/  @!UP4 SYNCS.EXCH.64 URZ, [UR9+0x100], UR6 ;  /* 0x00010006093fc5b2 */ /* 0x0000220008000100 */
[----:B------:R0:W0:Y:S01]  /*0a00*/  @!UP5 SYNCS.EXCH.64 URZ, [UR9+0x108], UR6 ;  /* 0x00010806093fd5b2 */ /* 0x0000220008000100 */
[----:B------:R-:W-:Y:S01]  /*0a10*/  NOP ;  /* 0x0000000000007918 */ /* 0x000fe20000000000 */
[----:B-1----:R-:W-:Y:S05]  /*0a20*/  @!P3 BRA `(.L_x_4) ;  /* 0x000000000008b947 */ /* 0x002fea0003800000 */
[----:B0--34-:R-:W-:Y:S01]  /*0a30*/  UCGABAR_ARV ;  /* 0x00000000000079c7 */ /* 0x019fe20008000000 */
[----:B------:R-:W-:Y:S05]  /*0a40*/  BRA `(.L_x_5) ;  /* 0x0000000000047947 */ /* 0x000fea0003800000 */
.L_x_4:
[----:B0--34-:R-:W-:Y:S01]  /*0a50*/  NOP ;  /* 0x0000000000007918 */ /* 0x019fe20000000000 */
.L_x_5:
[----:B------:R-:W-:Y:S01]  /*0a60*/  ULDC.64 UR4, c[0x0][0x598] ;  /* 0x0001660000047ab9 */ /* 0x000fe20000000a00 */
[----:B------:R-:W-:Y:S01]  /*0a70*/  ULDC.64 UR36, c[0x0][0x208] ;  /* 0x0000820000247ab9 */ /* 0x000fe20000000a00 */
[----:B------:R-:W-:-:S04]  /*0a80*/  ISETP.NE.U32.AND P0, PT, RZ, UR4, PT ;  /* 0x00000004ff007c0c */ /* 0x000fc8000bf05070 */
[----:B------:R-:W-:-:S13]  /*0a90*/  ISETP.NE.AND.EX P0, PT, RZ, UR5, PT, P0 ;  /* 0x00000005ff007c0c */ /* 0x000fda000bf05300 */
[----:B------:R-:W-:Y:S05]  /*0aa0*/  @!P0 BRA `(.L_x_6) ;  /* 0x00000000001c8947 */ /* 0x000fea0003800000 */
[----:B------:R-:W0:Y:S02]  /*0ab0*/  LDC.64 R8, c[0x0][0x598] ;  /* 0x00016600ff087b82 */ /* 0x000e240000000a00 */
[----:B0-----:R-:W3:Y:S02]  /*0ac0*/  LDG.E.64 R8, desc[UR36][R8.64] ;  /* 0x0000002408087981 */ /* 0x001ee4000c1e1b00 */
[----:B---3--:R-:W-:-:S04]  /*0ad0*/  ISETP.NE.U32.AND P0, PT, R8, RZ, PT ;  /* 0x000000ff0800720c */ /* 0x008fc80003f05070 */
[----:B------:R-:W-:-:S13]  /*0ae0*/  ISETP.NE.AND.EX P0, PT, R9, RZ, PT, P0 ;  /* 0x000000ff0900720c */ /* 0x000fda0003f05300 */
[----:B------:R-:W-:Y:S05]  /*0af0*/  @!P0 BRA `(.L_x_6) ;  /* 0x0000000000088947 */ /* 0x000fea0003800000 */
[----:B------:R0:W5:Y:S01]  /*0b00*/  LD.E R57, desc[UR36][R8.64] ;  /* 0x0000002408397980 */ /* 0x000162000c101900 */
[----:B------:R-:W-:Y:S05]  /*0b10*/  BRA `(.L_x_7) ;  /* 0x0000000000247947 */ /* 0x000fea0003800000 */
.L_x_6:
[----:B------:R-:W-:Y:S02]  /*0b20*/  ULDC.64 UR4, c[0x0][0x588] ;  /* 0x0001620000047ab9 */ /* 0x000fe40000000a00 */
[----:B------:R-:W-:-:S04]  /*0b30*/  ISETP.NE.U32.AND P0, PT, RZ, UR4, PT ;  /* 0x00000004ff007c0c */ /* 0x000fc8000bf05070 */
[----:B------:R-:W-:-:S13]  /*0b40*/  ISETP.NE.AND.EX P0, PT, RZ, UR5, PT, P0 ;  /* 0x00000005ff007c0c */ /* 0x000fda000bf05300 */
[----:B------:R-:W-:Y:S05]  /*0b50*/  @!P0 BRA `(.L_x_8) ;  /* 0x00000000000c8947 */ /* 0x000fea0003800000 */
[----:B------:R-:W0:Y:S02]  /*0b60*/  LDC.64 R8, c[0x0][0x588] ;  /* 0x00016200ff087b82 */ /* 0x000e240000000a00 */
[----:B0-----:R1:W5:Y:S01]  /*0b70*/  LDG.E R57, desc[UR36][R8.64] ;  /* 0x0000002408397981 */ /* 0x001362000c1e1900 */
[----:B------:R-:W-:Y:S05]  /*0b80*/  BRA `(.L_x_7) ;  /* 0x0000000000087947 */ /* 0x000fea0003800000 */
.L_x_8:
[----:B------:R-:W-:Y:S02]  /*0b90*/  ULDC UR4, c[0x0][0x580] ;  /* 0x0001600000047ab9 */ /* 0x000fe40000000800 */
[----:B------:R-:W-:-:S07]  /*0ba0*/  IMAD.U32 R57, RZ, RZ, UR4 ;  /* 0x00000004ff397e24 */ /* 0x000fce000f8e00ff */
.L_x_7:
[----:B------:R-:W-:Y:S02]  /*0bb0*/  ULDC.64 UR4, c[0x0][0x5a0] ;  /* 0x0001680000047ab9 */ /* 0x000fe40000000a00 */
[----:B------:R-:W-:-:S04]  /*0bc0*/  ISETP.NE.U32.AND P0, PT, RZ, UR4, PT ;  /* 0x00000004ff007c0c */ /* 0x000fc8000bf05070 */
[----:B------:R-:W-:-:S13]  /*0bd0*/  ISETP.NE.AND.EX P0, PT, RZ, UR5, PT, P0 ;  /* 0x00000005ff007c0c */ /* 0x000fda000bf05300 */
[----:B------:R-:W-:Y:S05]  /*0be0*/  @!P0 BRA `(.L_x_9) ;  /* 0x00000000001c8947 */ /* 0x000fea0003800000 */
[----:B01----:R-:W0:Y:S02]  /*0bf0*/  LDC.64 R8, c[0x0][0x5a0] ;  /* 0x00016800ff087b82 */ /* 0x003e240000000a00 */
[----:B0-----:R-:W3:Y:S02]  /*0c00*/  LDG.E.64 R8, desc[UR36][R8.64] ;  /* 0x0000002408087981 */ /* 0x001ee4000c1e1b00 */
[----:B---3--:R-:W-:-:S04]  /*0c10*/  ISETP.NE.U32.AND P0, PT, R8, RZ, PT ;  /* 0x000000ff0800720c */ /* 0x008fc80003f05070 */
[----:B------:R-:W-:-:S13]  /*0c20*/  ISETP.NE.AND.EX P0, PT, R9, RZ, PT, P0 ;  /* 0x000000ff0900720c */ /* 0x000fda0003f05300 */
[----:B------:R-:W-:Y:S05]  /*0c30*/  @!P0 BRA `(.L_x_9) ;  /* 0x0000000000088947 */ /* 0x000fea0003800000 */
[----:B------:R0:W5:Y:S01]  /*0c40*/  LD.E R58, desc[UR36][R8.64] ;  /* 0x00000024083a7980 */ /* 0x000162000c101900 */
[----:B------:R-:W-:Y:S05]  /*0c50*/  BRA `(.L_x_10) ;  /* 0x0000000000247947 */ /* 0x000fea0003800000 */
.L_x_9:
[----:B------:R-:W-:Y:S02]  /*0c60*/  ULDC.64 UR4, c[0x0][0x590] ;  /* 0x0001640000047ab9 */ /* 0x000fe40000000a00 */
[----:B------:R-:W-:-:S04]  /*0c70*/  ISETP.NE.U32.AND P0, PT, RZ, UR4, PT ;  /* 0x00000004ff007c0c */ /* 0x000fc8000bf05070 */
[----:B------:R-:W-:-:S13]  /*0c80*/  ISETP.NE.AND.EX P0, PT, RZ, UR5, PT, P0 ;  /* 0x00000005ff007c0c */ /* 0x000fda000bf05300 */
[----:B------:R-:W-:Y:S05]  /*0c90*/  @!P0 BRA `(.L_x_11) ;  /* 0x00000000000c8947 */ /* 0x000fea0003800000 */
[----:B------:R-:W3:Y:S02]  /*0ca0*/  LDC.64 R58, c[0x0][0x590] ;  /* 0x00016400ff3a7b82 */ /* 0x000ee40000000a00 */
[----:B---3--:R3:W5:Y:S01]  /*0cb0*/  LDG.E R58, desc[UR36][R58.64] ;  /* 0x000000243a3a7981 */ /* 0x008762000c1e1900 */
[----:B------:R-:W-:Y:S05]  /*0cc0*/  BRA `(.L_x_10) ;  /* 0x0000000000087947 */ /* 0x000fea0003800000 */
.L_x_11:
[----:B------:R-:W-:Y:S02]  /*0cd0*/  ULDC UR4, c[0x0][0x584] ;  /* 0x0001610000047ab9 */ /* 0x000fe40000000800 */
[----:B------:R-:W-:-:S07]  /*0ce0*/  IMAD.U32 R58, RZ, RZ, UR4 ;  /* 0x00000004ff3a7e24 */ /* 0x000fce000f8e00ff */
.L_x_10:
[----:B------:R-:W4:Y:S01]  /*0cf0*/  LDC R2, c[0x0][0x65c] ;  /* 0x00019700ff027b82 */ /* 0x000f220000000800 */
[----:B------:R-:W-:Y:S01]  /*0d00*/  ULDC UR6, c[0x0][0x28c] ;  /* 0x0000a30000067ab9 */ /* 0x000fe20000000800 */
[----:B------:R-:W-:Y:S01]  /*0d10*/  ISETP.NE.AND P0, PT, R10, 0x2, PT ;  /* 0x000000020a00780c */ /* 0x000fe20003f05270 */
[----:B------:R-:W-:Y:S01]  /*0d20*/  UIADD3 UR6, UR6, 0x3f, URZ ;  /* 0x0000003f06067890 */ /* 0x000fe2000fffe03f */
[----:B01----:R-:W-:Y:S01]  /*0d30*/  IMAD.U32 R8, RZ, RZ, UR12 ;  /* 0x0000000cff087e24 */ /* 0x003fe2000f8e00ff */
[----:B------:R-:W-:Y:S01]  /*0d40*/  UMOV UR38, URZ ;  /* 0x0000003f00267c82 */ /* 0x000fe20008000000 */
[----:B------:R-:W-:Y:S01]  /*0d50*/  IMAD.MOV.U32 R9, RZ, RZ, RZ ;  /* 0x000000ffff097224 */ /* 0x000fe200078e00ff */
[----:B------:R-:W-:Y:S01]  /*0d60*/  USHF.R.S32.HI UR7, URZ, 0x1f, UR6 ;  /* 0x0000001f3f077899 */ /* 0x000fe20008011406 */
[----:B------:R-:W-:Y:S01]  /*0d70*/  UMOV UR39, URZ ;  /* 0x0000003f00277c82 */ /* 0x000fe20008000000 */
[----:B------:R-:W-:Y:S02]  /*0d80*/  ULDC.64 UR8, c[0x0][0x650] ;  /* 0x0001940000087ab9 */ /* 0x000fe40000000a00 */
[----:B------:R-:W-:-:S04]  /*0d90*/  ULEA.HI UR7, UR7, UR6, URZ, 0x6 ;  /* 0x0000000607077291 */ /* 0x000fc8000f8f303f */
[----:B------:R-:W-:Y:S01]  /*0da0*/  USHF.R.S32.HI UR40, URZ, 0x6, UR7 ;  /* 0x000000063f287899 */ /* 0x000fe20008011407 */
[----:B----4-:R-:W-:-:S13]  /*0db0*/  ISETP.NE.AND P1, PT, R2, 0x1, PT ;  /* 0x000000010200780c */ /* 0x010fda0003f25270 */
[----:B------:R-:W0:Y:S01]  /*0dc0*/  @P1 LDC R19, c[0x0][0x10] ;  /* 0x00000400ff131b82 */ /* 0x000e220000000800 */
[----:B------:R-:W-:Y:S02]  /*0dd0*/  @P1 IMAD.MOV.U32 R7, RZ, RZ, RZ ;  /* 0x000000ffff071224 */ /* 0x000fe400078e00ff */
[----:B------:R-:W-:-:S05]  /*0de0*/  @P1 IMAD.MOV.U32 R17, RZ, RZ, RZ ;  /* 0x000000ffff111224 */ /* 0x000fca00078e00ff */
[----:B------:R-:W1:Y:S01]  /*0df0*/  @!P1 LDC R11, c[0x0][0xc] ;  /* 0x00000300ff0b9b82 */ /* 0x000e620000000800 */
[----:B------:R-:W-:Y:S01]  /*0e00*/  ULDC UR4, c[0x0][0xc] ;  /* 0x0000030000047ab9 */ /* 0x000fe20000000800 */
[----:B------:R-:W-:Y:S02]  /*0e10*/  ULDC UR5, c[0x0][0x10] ;  /* 0x0000040000057ab9 */ /* 0x000fe40000000800 */
[----:B------:R-:W-:-:S04]  /*0e20*/  UIMAD.WIDE.U32 UR4, UR4, UR5, URZ ;  /* 0x00000005040472a5 */ /* 0x000fc8000f8e003f */
[----:B------:R-:W4:Y:S01]  /*0e30*/  LDC R2, c[0x0][0x14] ;  /* 0x00000500ff027b82 */ /* 0x000f220000000800 */
[----:B0-----:R-:W-:-:S04]  /*0e40*/  @P1 IMAD.WIDE.U32 R18, R19, UR12, R6 ;  /* 0x0000000c13121c25 */ /* 0x001fc8000f8e0006 */
[----:B------:R-:W-:Y:S02]  /*0e50*/  @P1 IMAD.IADD R17, R19, 0x1, R17 ;  /* 0x0000000113111824 */ /* 0x000fe400078e0211 */
[----:B-1----:R-:W-:-:S04]  /*0e60*/  @!P1 IMAD.WIDE.U32 R8, R6, R11, R8 ;  /* 0x0000000b06089225 */ /* 0x002fc800078e0008 */
[----:B------:R-:W-:Y:S02]  /*0e70*/  @!P1 IMAD.MOV.U32 R18, RZ, RZ, R8 ;  /* 0x000000ffff129224 */ /* 0x000fe400078e0008 */
[----:B------:R-:W-:Y:S02]  /*0e80*/  @!P1 IMAD.MOV.U32 R17, RZ, RZ, R9 ;  /* 0x000000ffff119224 */ /* 0x000fe400078e0009 */
[----:B----4-:R-:W-:-:S04]  /*0e90*/  IMAD.WIDE.U32 R12, R2, UR4, RZ ;  /* 0x00000004020c7c25 */ /* 0x010fc8000f8e00ff */
[----:B------:R-:W-:Y:S01]  /*0ea0*/  IMAD R23, R2, UR5, RZ ;  /* 0x0000000502177c24 */ /* 0x000fe2000f8e02ff */
[----:B------:R0:W-:Y:S03]  /*0eb0*/  STL.64 [R1], R12 ;  /* 0x0000000c01007387 */ /* 0x0001e60000100a00 */
[----:B------:R-:W-:Y:S01]  /*0ec0*/  IMAD.IADD R23, R13, 0x1, R23 ;  /* 0x000000010d177824 */ /* 0x000fe200078e0217 */
[----:B------:R-:W-:Y:S06]  /*0ed0*/  @P0 BRA `(.L_x_12) ;  /* 0x0000000000240947 */ /* 0x000fec0003800000 */
[----:B------:R-:W-:Y:S01]  /*0ee0*/  USHF.R.U32.HI UR4, URZ, 0x1, UR40 ;  /* 0x000000013f047899 */ /* 0x000fe20008011628 */
[----:B------:R-:W-:Y:S01]  /*0ef0*/  IADD3 R18, P0, R18, R12, RZ ;  /* 0x0000000c12127210 */ /* 0x000fe20007f1e0ff */
[----:B------:R-:W-:Y:S02]  /*0f00*/  UISETP.GE.U32.AND UP0, UPT, UR40, 0xe, UPT ;  /* 0x0000000e2800788c */ /* 0x000fe4000bf06070 */
[----:B------:R-:W-:Y:S02]  /*0f10*/  UIMAD.WIDE.U32 UR4, UR4, -0x6db6db6d, URZ ;  /* 0x92492493040478a5 */ /* 0x000fe4000f8e003f */
[----:B------:R-:W-:Y:S01]  /*0f20*/  IMAD.X R17, R23, 0x1, R17, P0 ;  /* 0x0000000117117824 */ /* 0x000fe200000e0611 */
[----:B------:R-:W-:Y:S01]  /*0f30*/  UMOV UR39, URZ ;  /* 0x0000003f00277c82 */ /* 0x000fe20008000000 */
[----:B------:R-:W-:-:S04]  /*0f40*/  USHF.R.U32.HI UR4, URZ, 0x2, UR5 ;  /* 0x000000023f047899 */ /* 0x000fc80008011605 */
[----:B------:R-:W-:Y:S02]  /*0f50*/  UIMAD UR38, UR4, -0xe, UR40 ;  /* 0xfffffff2042678a4 */ /* 0x000fe4000f8e0228 */
[----:B------:R-:W-:-:S12]  /*0f60*/  @UP0 ULOP3.LUT UR39, UR4, 0x1, URZ, 0xc0, !UPT ;  /* 0x0000000104270892 */ /* 0x000fd8000f8ec03f */
.L_x_12:
[----:B------:R-:W-:Y:S01]  /*0f70*/  ISETP.GE.U32.AND P0, PT, R18, UR8, PT ;  /* 0x0000000812007c0c */ /* 0x000fe2000bf06070 */
[----:B------:R-:W-:Y:S01]  /*0f80*/  IMAD.MOV.U32 R19, RZ, RZ, -0x1 ;  /* 0xffffffffff137424 */ /* 0x000fe200078e00ff */
[----:B------:R-:W-:Y:S01]  /*0f90*/  PRMT R8, RZ, 0x7610, R8 ;  /* 0x00007610ff087816 */ /* 0x000fe20000000008 */
[----:B------:R-:W-:Y:S01]  /*0fa0*/  IMAD.MOV.U32 R22, RZ, RZ, -0x1 ;  /* 0xffffffffff167424 */ /* 0x000fe200078e00ff */
[----:B------:R-:W-:Y:S01]  /*0fb0*/  ISETP.GE.U32.AND.EX P0, PT, R17, UR9, PT, P0 ;  /* 0x0000000911007c0c */ /* 0x000fe2000bf06100 */
[----:B------:R-:W-:-:S12]  /*0fc0*/  IMAD.MOV.U32 R2, RZ, RZ, -0x1 ;  /* 0xffffffffff027424 */ /* 0x000fd800078e00ff */
[----:B------:R-:W-:Y:S05]  /*0fd0*/  @P0 BRA `(.L_x_13) ;  /* 0x00000004002c0947 */ /* 0x000fea0003800000 */
[----:B------:R-:W1:Y:S01]  /*0fe0*/  LDC.64 R26, c[0x0][0x628] ;  /* 0x00018a00ff1a7b82 */ /* 0x000e620000000a00 */
[----:B------:R-:W-:Y:S02]  /*0ff0*/  IMAD.MOV.U32 R8, RZ, RZ, R18 ;  /* 0x000000ffff087224 */ /* 0x000fe400078e0012 */
[----:B------:R-:W-:-:S05]  /*1000*/  IMAD.MOV.U32 R9, RZ, RZ, R17 ;  /* 0x000000ffff097224 */ /* 0x000fca00078e0011 */
[----:B------:R-:W4:Y:S08]  /*1010*/  LDC R2, c[0x0][0x630] ;  /* 0x00018c00ff027b82 */ /* 0x000f300000000800 */
[----:B------:R-:W0:Y:S01]  /*1020*/  LDC.64 R28, c[0x0][0x620] ;  /* 0x00018800ff1c7b82 */ /* 0x000e220000000a00 */
[----:B-1----:R-:W-:-:S04]  /*1030*/  ISETP.NE.U32.AND P0, PT, R26, RZ, PT ;  /* 0x000000ff1a00720c */ /* 0x002fc80003f05070 */
[----:B------:R-:W-:-:S13]  /*1040*/  ISETP.NE.AND.EX P0, PT, R27, RZ, PT, P0 ;  /* 0x000000ff1b00720c */ /* 0x000fda0003f05300 */
[----:B0---4-:R-:W-:Y:S05]  /*1050*/  @!P0 BRA `(.L_x_14) ;  /* 0x0000000000288947 */ /* 0x011fea0003800000 */
[----:B------:R-:W0:Y:S02]  /*1060*/  LDC R13, c[0x0][0x634] ;  /* 0x00018d00ff0d7b82 */ /* 0x000e240000000800 */
[----:B0-----:R-:W-:-:S05]  /*1070*/  IADD3 R13, P0, R18, R13, RZ ;  /* 0x0000000d120d7210 */ /* 0x001fca0007f1e0ff */
[----:B------:R-:W-:-:S04]  /*1080*/  IMAD.X R15, RZ, RZ, R17, P0 ;  /* 0x000000ffff0f7224 */ /* 0x000fc800000e0611 */
[----:B------:R-:W-:-:S04]  /*1090*/  IMAD.WIDE.U32 R8, R15, R26, RZ ;  /* 0x0000001a0f087225 */ /* 0x000fc800078e00ff */
[----:B------:R-:W-:-:S04]  /*10a0*/  IMAD.WIDE.U32 R10, P0, R13, R27, R8 ;  /* 0x0000001b0d0a7225 */ /* 0x000fc80007800008 */
[----:B------:R-:W-:-:S04]  /*10b0*/  IMAD.WIDE.U32 R8, R13, R26, RZ ;  /* 0x0000001a0d087225 */ /* 0x000fc800078e00ff */
[----:B------:R-:W-:Y:S01]  /*10c0*/  IMAD.X R13, RZ, RZ, RZ, P0 ;  /* 0x000000ffff0d7224 */ /* 0x000fe200000e06ff */
[----:B------:R-:W-:Y:S01]  /*10d0*/  IADD3 RZ, P0, R9, R10, RZ ;  /* 0x0000000a09ff7210 */ /* 0x000fe20007f1e0ff */
[----:B------:R-:W-:-:S04]  /*10e0*/  IMAD.MOV.U32 R12, RZ, RZ, R11 ;  /* 0x000000ffff0c7224 */ /* 0x000fc800078e000b */
[----:B------:R-:W-:-:S08]  /*10f0*/  IMAD.WIDE.U32.X R8, R15, R27, R12, P0 ;  /* 0x0000001b0f087225 */ /* 0x000fd000000e040c */
.L_x_14:
[----:B------:R-:W0:Y:S01]  /*1100*/  LDC.64 R32, c[0x0][0x640] ;  /* 0x00019000ff207b82 */ /* 0x000e220000000a00 */
[-C--:B------:R-:W-:Y:S01]  /*1110*/  SHF.R.U64 R30, R8, R2.reuse, R9 ;  /* 0x00000002081e7219 */ /* 0x080fe20000001209 */
[----:B------:R-:W-:Y:S01]  /*1120*/  IMAD.MOV.U32 R19, RZ, RZ, R17 ;  /* 0x000000ffff137224 */ /* 0x000fe200078e0011 */
[----:B------:R-:W-:Y:S02]  /*1130*/  SHF.R.U32.HI R2, RZ, R2, R9 ;  /* 0x00000002ff027219 */ /* 0x000fe40000011609 */
[----:B------:R-:W-:-:S03]  /*1140*/  IADD3 R11, P0, RZ, -R30, RZ ;  /* 0x8000001eff0b7210 */ /* 0x000fc60007f1e0ff */
[----:B------:R-:W1:Y:S02]  /*1150*/  LDC R10, c[0x0][0x618] ;  /* 0x00018600ff0a7b82 */ /* 0x000e640000000800 */
[----:B------:R-:W-:-:S04]  /*1160*/  IMAD.X R9, RZ, RZ, ~R2, P0 ;  /* 0x000000ffff097224 */ /* 0x000fc800000e0e02 */
[-C--:B------:R-:W-:Y:S02]  /*1170*/  IMAD R2, R9, R28.reuse, RZ ;  /* 0x0000001c09027224 */ /* 0x080fe400078e02ff */
[----:B------:R-:W4:Y:S01]  /*1180*/  LDC R13, c[0x0][0x608] ;  /* 0x00018200ff0d7b82 */ /* 0x000f220000000800 */
[----:B------:R-:W-:-:S04]  /*1190*/  IMAD.WIDE.U32 R8, R11, R28, R18 ;  /* 0x0000001c0b087225 */ /* 0x000fc800078e0012 */
[----:B------:R-:W-:Y:S02]  /*11a0*/  IMAD R11, R11, R29, R2 ;  /* 0x0000001d0b0b7224 */ /* 0x000fe400078e0202 */
[----:B------:R-:W-:Y:S01]  /*11b0*/  IMAD.MOV.U32 R2, RZ, RZ, -0x1 ;  /* 0xffffffffff027424 */ /* 0x000fe200078e00ff */
[----:B------:R-:W2:Y:S01]  /*11c0*/  LDC R31, c[0x0][0x658] ;  /* 0x00019600ff1f7b82 */ /* 0x000ea20000000800 */
[----:B------:R-:W-:Y:S01]  /*11d0*/  IMAD.IADD R9, R9, 0x1, R11 ;  /* 0x0000000109097824 */ /* 0x000fe200078e020b */
[----:B0-----:R-:W-:Y:S01]  /*11e0*/  ISETP.NE.U32.AND P0, PT, R32, RZ, PT ;  /* 0x000000ff2000720c */ /* 0x001fe20003f05070 */
[----:B------:R-:W-:-:S03]  /*11f0*/  IMAD.MOV.U32 R28, RZ, RZ, 0x1 ;  /* 0x00000001ff1c7424 */ /* 0x000fc600078e00ff */
[----:B------:R-:W-:Y:S02]  /*1200*/  ISETP.NE.AND.EX P0, PT, R33, RZ, PT, P0 ;  /* 0x000000ff2100720c */ /* 0x000fe40003f05300 */
[----:B------:R-:W0:Y:S01]  /*1210*/  LDC R27, c[0x0][0x600] ;  /* 0x00018000ff1b7b82 */ /* 0x000e220000000800 */
[-CC-:B-1----:R-:W-:Y:S02]  /*1220*/  SHF.R.U64 R25, R8, R10.reuse, R9.reuse ;  /* 0x0000000a08197219 */ /* 0x182fe40000001209 */
[----:B------:R-:W-:-:S05]  /*1230*/  SHF.R.U32.HI R8, RZ, R10, R9 ;  /* 0x0000000aff087219 */ /* 0x000fca0000011609 */
[----:B------:R-:W1:Y:S01]  /*1240*/  LDC R22, c[0x0][0x648] ;  /* 0x00019200ff167b82 */ /* 0x000e620000000800 */
[-CC-:B----4-:R-:W-:Y:S02]  /*1250*/  SHF.R.U64 R34, R25, R13.reuse, R8.reuse ;  /* 0x0000000d19227219 */ /* 0x190fe40000001208 */
[----:B------:R-:W-:-:S05]  /*1260*/  SHF.R.U32.HI R8, RZ, R13, R8 ;  /* 0x0000000dff087219 */ /* 0x000fca0000011608 */
[----:B------:R-:W4:Y:S01]  /*1270*/  LDC R26, c[0x0][0x638] ;  /* 0x00018e00ff1a7b82 */ /* 0x000f220000000800 */
[-CC-:B--2---:R-:W-:Y:S02]  /*1280*/  SHF.R.U64 R36, R34, R31.reuse, R8.reuse ;  /* 0x0000001f22247219 */ /* 0x184fe40000001208 */
[-C--:B------:R-:W-:Y:S02]  /*1290*/  SHF.L.U32 R2, R2, R31.reuse, RZ ;  /* 0x0000001f02027219 */ /* 0x080fe400000006ff */
[----:B------:R-:W-:Y:S01]  /*12a0*/  SHF.R.U32.HI R9, RZ, R31, R8 ;  /* 0x0000001fff097219 */ /* 0x000fe20000011608 */
[----:B------:R-:W-:Y:S01]  /*12b0*/  IMAD.MOV.U32 R8, RZ, RZ, R36 ;  /* 0x000000ffff087224 */ /* 0x000fe200078e0024 */
[----:B------:R-:W-:Y:S01]  /*12c0*/  LOP3.LUT R15, RZ, R2, RZ, 0x33, !PT ;  /* 0x00000002ff0f7212 */ /* 0x000fe200078e33ff */
[----:B------:R-:W2:Y:S01]  /*12d0*/  LDC R29, c[0x0][0x610] ;  /* 0x00018400ff1d7b82 */ /* 0x000ea20000000800 */
[----:B------:R-:W-:Y:S05]  /*12e0*/  @!P0 BRA `(.L_x_15) ;  /* 0x0000000000288947 */ /* 0x000fea0003800000 */
[----:B------:R-:W3:Y:S02]  /*12f0*/  LDC R13, c[0x0][0x64c] ;  /* 0x00019300ff0d7b82 */ /* 0x000ee40000000800 */
[----:B---3--:R-:W-:-:S05]  /*1300*/  IADD3 R13, P0, R36, R13, RZ ;  /* 0x0000000d240d7210 */ /* 0x008fca0007f1e0ff */
        /* <DEDUP_REMOVED lines=8> */
.L_x_15:
[----:B-1----:R-:W-:Y:S01]  /*1390*/  SHF.R.U64 R7, R8, R22, R9 ;  /* 0x0000001608077219 */ /* 0x002fe20000001209 */
[----:B0-----:R-:W-:Y:S01]  /*13a0*/  VIADD R8, R27, 0xffffffff ;  /* 0xffffffff1b087836 */ /* 0x001fe20000000000 */
[----:B------:R-:W-:Y:S01]  /*13b0*/  SHF.L.U32 R2, R28, R31, RZ ;  /* 0x0000001f1c027219 */ /* 0x000fe200000006ff */
[----:B------:R-:W-:Y:S01]  /*13c0*/  @P1 IMAD R20, R21, R24, R6 ;  /* 0x0000001815141224 */ /* 0x000fe200078e0206 */
[----:B------:R-:W-:Y:S01]  /*13d0*/  LOP3.LUT R15, R34, R15, RZ, 0xc0, !PT ;  /* 0x0000000f220f7212 */ /* 0x000fe200078ec0ff */
[----:B------:R-:W-:Y:S01]  /*13e0*/  IMAD.MOV R9, RZ, RZ, -R7 ;  /* 0x000000ffff097224 */ /* 0x000fe200078e0a07 */
[----:B------:R-:W-:Y:S01]  /*13f0*/  LOP3.LUT R8, R25, R8, RZ, 0xc0, !PT ;  /* 0x0000000819087212 */ /* 0x000fe200078ec0ff */
[----:B------:R-:W-:Y:S02]  /*1400*/  IMAD.MOV.U32 R6, RZ, RZ, 0x1 ;  /* 0x00000001ff067424 */ /* 0x000fe400078e00ff */
[----:B------:R-:W-:Y:S02]  /*1410*/  IMAD R15, R2, R7, R15 ;  /* 0x00000007020f7224 */ /* 0x000fe400078e020f */
[----:B----4-:R-:W-:-:S02]  /*1420*/  IMAD R2, R9, R26, R36 ;  /* 0x0000001a09027224 */ /* 0x010fc400078e0224 */
[----:B--2---:R-:W-:Y:S02]  /*1430*/  IMAD R19, R15, R29, R20 ;  /* 0x0000001d0f137224 */ /* 0x004fe400078e0214 */
[--C-:B------:R-:W-:Y:S01]  /*1440*/  IMAD R2, R2, R27, R8.reuse ;  /* 0x0000001b02027224 */ /* 0x100fe200078e0208 */
[----:B------:R-:W-:-:S04]  /*1450*/  PRMT R8, R6, 0x7610, R8 ;  /* 0x0000761006087816 */ /* 0x000fc80000000008 */
[----:B------:R-:W-:Y:S02]  /*1460*/  SEL R22, R2, R19, !P1 ;  /* 0x0000001302167207 */ /* 0x000fe40004800000 */
[----:B------:R-:W-:Y:S01]  /*1470*/  SEL R19, R19, R2, !P1 ;  /* 0x0000000213137207 */ /* 0x000fe20004800000 */
[----:B------:R-:W-:-:S07]  /*1480*/  IMAD.MOV.U32 R2, RZ, RZ, R30 ;  /* 0x000000ffff027224 */ /* 0x000fce00078e001e */
.L_x_13:
[----:B------:R-:W-:Y:S05]  /*1490*/  @!P3 BRA `(.L_x_16) ;  /* 0x00000000000cb947 */ /* 0x000fea0003800000 */
[----:B------:R-:W-:Y:S01]  /*14a0*/  UCGABAR_WAIT ;  /* 0x0000000000007dc7 */ /* 0x000fe20008000000 */
[----:B------:R-:W-:Y:S01]  /*14b0*/  CCTL.IVALL ;  /* 0x00000000ff00798f */ /* 0x000fe20002000000 */
[----:B------:R-:W-:Y:S05]  /*14c0*/  BRA `(.L_x_17) ;  /* 0x0000000000047947 */ /* 0x000fea0003800000 */
.L_x_16:
[----:B------:R-:W-:Y:S06]  /*14d0*/  BAR.SYNC.DEFER_BLOCKING 0x0 ;  /* 0x0000000000007b1d */ /* 0x000fec0000010000 */
.L_x_17:
[----:B------:R-:W-:Y:S05]  /*14e0*/  @!P2 BRA `(.L_x_18) ;  /* 0x000000380010a947 */ /* 0x000fea0003800000 */
[----:B------:R-:W-:-:S13]  /*14f0*/  ISETP.GT.U32.AND P0, PT, R35, 0x1, PT ;  /* 0x000000012300780c */ /* 0x000fda0003f04070 */
[----:B------:R-:W-:Y:S05]  /*1500*/  @P0 EXIT ;  /* 0x000000000000094d */ /* 0x000fea0003800000 */
.L_x_19:
[----:B------:R-:W-:-:S08]  /*1510*/  NOP ;  /* 0x0000000000007918 */ /* 0x000fd00000000000 */
[----:B------:R-:W1:Y:S02]  /*1520*/  USETMAXREG.TRY_ALLOC.CTAPOOL UP0, 0xe8 ;  /* 0x000000e8000079c8 */ /* 0x000e640008000600 */
[----:B-1----:R-:W-:-:S13]  /*1530*/  PLOP3.LUT P0, PT, PT, PT, UP0, 0x80, 0x0 ;  /* 0x000000000000781c */ /* 0x002fda0003f0f008 */
[----:B------:R-:W-:Y:S05]  /*1540*/  @!P0 BRA `(.L_x_19) ;  /* 0xfffffffc00f08947 */ /* 0x000fea000383ffff */
[----:B------:R-:W-:-:S13]  /*1550*/  LOP3.LUT P0, RZ, R8, 0xff, RZ, 0xc0, !PT ;  /* 0x000000ff08ff7812 */ /* 0x000fda000780c0ff */
[----:B------:R-:W-:Y:S05]  /*1560*/  @!P0 EXIT ;  /* 0x000000000000894d */ /* 0x000fea0003800000 */
[----:B------:R-:W1:Y:S01]  /*1570*/  S2UR UR4, SR_CgaCtaId ;  /* 0x00000000000479c3 */ /* 0x000e620000008800 */
[----:B--2---:R-:W-:Y:S01]  /*1580*/  VIADD R14, R14, 0xffffffff ;  /* 0xffffffff0e0e7836 */ /* 0x004fe20000000000 */
[CC--:B------:R-:W-:Y:S01]  /*1590*/  LEA.HI R4, R0.reuse, R3.reuse, RZ, 0x2 ;  /* 0x0000000300047211 */ /* 0x0c0fe200078f10ff */
[----:B------:R-:W-:Y:S01]  /*15a0*/  UMOV UR41, 0x400 ;  /* 0x0000040000297882 */ /* 0x000fe20000000000 */
[----:B------:R-:W-:Y:S01]  /*15b0*/  LEA.HI R0, R0, R3, RZ, 0x5 ;  /* 0x0000000300007211 */ /* 0x000fe200078f28ff */
[----:B------:R-:W-:Y:S01]  /*15c0*/  UISETP.LT.AND UP0, UPT, UR40, 0x1, UPT ;  /* 0x000000012800788c */ /* 0x000fe2000bf01270 */
[----:B------:R-:W-:Y:S01]  /*15d0*/  R2UR UR42, R14 ;  /* 0x000000000e2a72ca */ /* 0x000fe200000e0000 */
[----:B------:R-:W-:Y:S01]  /*15e0*/  ULDC UR6, c[0x0][0x284] ;  /* 0x0000a10000067ab9 */ /* 0x000fe20000000800 */
[--C-:B------:R-:W-:Y:S01]  /*15f0*/  SHF.R.S32.HI R60, RZ, 0x2, R4.reuse ;  /* 0x00000002ff3c7819 */ /* 0x100fe20000011404 */
[----:B------:R-:W-:Y:S01]  /*1600*/  USEL UR43, UR40, 0x1, UP0 ;  /* 0x00000001282b7887 */ /* 0x000fe20008000000 */
[----:B------:R-:W-:Y:S01]  /*1610*/  SHF.R.S32.HI R5, RZ, 0x1f, R4 ;  /* 0x0000001fff057819 */ /* 0x000fe20000011404 */
[----:B------:R-:W-:Y:S01]  /*1620*/  USHF.L.U32 UR46, UR40, 0x1, URZ ;  /* 0x00000001282e7899 */ /* 0x000fe2000800063f */
[----:B------:R-:W-:Y:S01]  /*1630*/  LOP3.LUT R4, R4, 0xfffffffc, RZ, 0xc0, !PT ;  /* 0xfffffffc04047812 */ /* 0x000fe200078ec0ff */
[----:B------:R-:W-:Y:S01]  /*1640*/  UIADD3 UR43, -UR43, UR40, URZ ;  /* 0x000000282b2b7290 */ /* 0x000fe2000fffe13f */
[----:B------:R-:W-:-:S02]  /*1650*/  LEA.HI R5, R5, R60, RZ, 0x3 ;  /* 0x0000003c05057211 */ /* 0x000fc400078f18ff */
[----:B------:R-:W-:Y:S01]  /*1660*/  ISETP.NE.AND P0, PT, R14, RZ, PT ;  /* 0x000000ff0e00720c */ /* 0x000fe20003f05270 */
[----:B---3--:R-:W-:Y:S01]  /*1670*/  IMAD.IADD R59, R3, 0x1, -R4 ;  /* 0x00000001033b7824 */ /* 0x008fe200078e0a04 */
[----:B------:R-:W-:Y:S01]  /*1680*/  LOP3.LUT R5, R5, 0xfffffff8, RZ, 0xc0, !PT ;  /* 0xfffffff805057812 */ /* 0x000fe200078ec0ff */
[----:B------:R-:W-:Y:S01]  /*1690*/  USHF.L.U32 UR42, UR42, 0x3, URZ ;  /* 0x000000032a2a7899 */ /* 0x000fe2000800063f */
[----:B------:R-:W-:Y:S02]  /*16a0*/  LOP3.LUT R72, R16, 0x1, RZ, 0xfc, !PT ;  /* 0x0000000110487812 */ /* 0x000fe400078efcff */
[----:B------:R-:W-:Y:S01]  /*16b0*/  SEL R73, RZ, 0x1, P0 ;  /* 0x00000001ff497807 */ /* 0x000fe20000000000 */
[----:B------:R-:W-:Y:S01]  /*16c0*/  IMAD.IADD R60, R60, 0x1, -R5 ;  /* 0x000000013c3c7824 */ /* 0x000fe200078e0a05 */
[----:B-1----:R-:W-:Y:S01]  /*16d0*/  ULEA UR41, UR4, UR41, 0x18 ;  /* 0x0000002904297291 */ /* 0x002fe2000f8ec03f */
[----:B------:R-:W-:Y:S01]  /*16e0*/  SHF.R.S32.HI R5, RZ, 0x5, R0 ;  /* 0x00000005ff057819 */ /* 0x000fe20000011400 */
[----:B------:R-:W-:-:S02]  /*16f0*/  IMAD.U32 R63, RZ, RZ, UR42 ;  /* 0x0000002aff3f7e24 */ /* 0x000fc4000f8e00ff */
[----:B------:R-:W-:Y:S01]  /*1700*/  UIADD3 UR47, UR41, 0xf0, URZ ;  /* 0x000000f0292f7890 */ /* 0x000fe2000fffe03f */
[--C-:B------:R-:W-:Y:S01]  /*1710*/  SHF.R.S32.HI R61, RZ, 0x1f, R60.reuse ;  /* 0x0000001fff3d7819 */ /* 0x100fe2000001143c */
[----:B------:R-:W-:Y:S01]  /*1720*/  UIADD3 UR4, UR41, 0x200, URZ ;  /* 0x0000020029047890 */ /* 0x000fe2000fffe03f */
[--C-:B------:R-:W-:Y:S01]  /*1730*/  IMAD R66, R5, -0x10, -R60.reuse ;  /* 0xfffffff005427824 */ /* 0x100fe200078e0a3c */
[----:B------:R-:W-:Y:S01]  /*1740*/  UIADD3 UR5, UR41, 0x1c200, URZ ;  /* 0x0001c20029057890 */ /* 0x000fe2000fffe03f */
[----:B------:R-:W-:Y:S01]  /*1750*/  LOP3.LUT R65, R63, 0x8, RZ, 0xc0, !PT ;  /* 0x000000083f417812 */ /* 0x000fe200078ec0ff */
[----:B------:R-:W-:Y:S01]  /*1760*/  USHF.R.U32.HI UR4, URZ, 0x4, UR4 ;  /* 0x000000043f047899 */ /* 0x000fe20008011604 */
[----:B------:R-:W-:Y:S01]  /*1770*/  IMAD.U32 R62, RZ, RZ, UR47 ;  /* 0x0000002fff3e7e24 */ /* 0x000fe2000f8e00ff */
[----:B------:R-:W-:Y:S01]  /*1780*/  USHF.R.U32.HI UR5, URZ, 0x4, UR5 ;  /* 0x000000043f057899 */ /* 0x000fe20008011605 */
[----:B------:R-:W-:Y:S01]  /*1790*/  IMAD.WIDE R60, R5, 0x10, R60 ;  /* 0x00000010053c7825 */ /* 0x000fe200078e023c */
[----:B------:R-:W-:Y:S01]  /*17a0*/  ULOP3.LUT UR4, UR4, 0x3fff, URZ, 0xc0, !UPT ;  /* 0x00003fff04047892 */ /* 0x000fe2000f8ec03f */
[----:B------:R-:W-:Y:S01]  /*17b0*/  LOP3.LUT R63, R63, 0x8, RZ, 0xc, !PT ;  /* 0x000000083f3f7812 */ /* 0x000fe200078e0cff */
[----:B------:R-:W-:Y:S01]  /*17c0*/  ULOP3.LUT UR5, UR5, 0x3fff, URZ, 0xc0, !UPT ;  /* 0x00003fff05057892 */ /* 0x000fe2000f8ec03f */
[----:B------:R-:W-:Y:S01]  /*17d0*/  VIADD R64, R62, UR42 ;  /* 0x0000002a3e407c36 */ /* 0x000fe20008000000 */
[----:B------:R-:W-:Y:S01]  /*17e0*/  LOP3.LUT R65, R65, 0x18, RZ, 0x3c, !PT ;  /* 0x0000001841417812 */ /* 0x000fe200078e3cff */
[----:B------:R-:W-:Y:S01]  /*17f0*/  VIADD R66, R66, UR6 ;  /* 0x0000000642427c36 */ /* 0x000fe20008000000 */
[----:B------:R-:W-:-:S02]  /*1800*/  ULOP3.LUT UR44, UR4, 0x10000, URZ, 0xfc, !UPT ;  /* 0x00010000042c7892 */ /* 0x000fc4000f8efc3f */
[----:B------:R-:W-:-:S12]  /*1810*/  ULOP3.LUT UR45, UR5, 0x10000, URZ, 0xfc, !UPT ;  /* 0x00010000052d7892 */ /* 0x000fd8000f8efc3f */
.L_x_105:
[----:B------:R-:W-:Y:S01]  /*1820*/  SHF.L.U32 R3, R73, 0x1f, RZ ;  /* 0x0000001f49037819 */ /* 0x000fe200000006ff */
[----:B------:R-:W-:Y:S02]  /*1830*/  ULDC UR4, c[0x0][0x28c] ;  /* 0x0000a30000047ab9 */ /* 0x000fe40000000800 */
[----:B------:R-:W-:Y:S01]  /*1840*/  ISETP.LT.AND P1, PT, RZ, UR4, PT ;  /* 0x00000004ff007c0c */ /* 0x000fe2000bf21270 */
[----:B-1----:R-:W1:Y:S02]  /*1850*/  SYNCS.PHASECHK.TRANS64.TRYWAIT P0, [R62+UR42], R3 ;  /* 0x000000033e0075a7 */ /* 0x002e64000800016a */
[----:B-1-34-:R-:W-:Y:S10]  /*1860*/  @!P0 BRA `(.L_x_20) ;  /* 0x0000004800b08947 */ /* 0x01aff40003800000 */
.L_x_137:
[----:B------:R-:W-:Y:S05]  /*1870*/  @P1 BRA `(.L_x_21) ;  /* 0x0000000000401947 */ /* 0x000fea0003800000 */
[----:B------:R-:W-:Y:S01]  /*1880*/  MOV R0, 0x0 ;  /* 0x0000000000007802 */ /* 0x000fe20000000f00 */
[----:B------:R-:W-:Y:S01]  /*1890*/  ULDC.64 UR4, c[0x4][0x68] ;  /* 0x01001a0000047ab9 */ /* 0x000fe20000000a00 */
[----:B------:R-:W-:Y:S01]  /*18a0*/  ULDC.64 UR6, c[0x4][0x8] ;  /* 0x0100020000067ab9 */ /* 0x000fe20000000a00 */
[----:B------:R-:W-:Y:S01]  /*18b0*/  IMAD.U32 R4, RZ, RZ, UR4 ;  /* 0x00000004ff047e24 */ /* 0x000fe2000f8e00ff */
[----:B------:R2:W3:Y:S01]  /*18c0*/  LDC.64 R14, c[0x4][R0] ;  /* 0x01000000000e7b82 */ /* 0x0004e20000000a00 */
[----:B------:R-:W-:Y:S01]  /*18d0*/  IMAD.U32 R5, RZ, RZ, UR5 ;  /* 0x00000005ff057e24 */ /* 0x000fe2000f8e00ff */
[----:B------:R-:W-:Y:S01]  /*18e0*/  ULDC.64 UR4, c[0x4][0x70] ;  /* 0x01001c0000047ab9 */ /* 0x000fe20000000a00 */
[----:B------:R-:W-:Y:S02]  /*18f0*/  IMAD.U32 R10, RZ, RZ, UR6 ;  /* 0x00000006ff0a7e24 */ /* 0x000fe4000f8e00ff */
[----:B------:R-:W-:Y:S02]  /*1900*/  IMAD.U32 R6, RZ, RZ, UR4 ;  /* 0x00000004ff067e24 */ /* 0x000fe4000f8e00ff */
[----:B------:R-:W-:-:S02]  /*1910*/  IMAD.U32 R7, RZ, RZ, UR5 ;  /* 0x00000005ff077e24 */ /* 0x000fc4000f8e00ff */
[----:B------:R-:W-:Y:S02]  /*1920*/  IMAD.U32 R11, RZ, RZ, UR7 ;  /* 0x00000007ff0b7e24 */ /* 0x000fe4000f8e00ff */
[----:B------:R-:W-:Y:S02]  /*1930*/  IMAD.MOV.U32 R8, RZ, RZ, 0x1e1 ;  /* 0x000001e1ff087424 */ /* 0x000fe400078e00ff */
[----:B0-----:R-:W-:Y:S02]  /*1940*/  IMAD.MOV.U32 R12, RZ, RZ, 0x1 ;  /* 0x00000001ff0c7424 */ /* 0x001fe400078e00ff */
[----:B--2---:R-:W-:-:S07]  /*1950*/  IMAD.MOV.U32 R13, RZ, RZ, RZ ;  /* 0x000000ffff0d7224 */ /* 0x004fce00078e00ff */
[----:B------:R-:W-:-:S07]  /*1960*/  LEPC R20, `(.L_x_21) ;  /* 0x000000001014794e */ /* 0x000fce0000000000 */
[----:B-1-3-5:R-:W-:Y:S05]  /*1970*/  CALL.ABS.NOINC R14 ;  /* 0x000000000e007343 */ /* 0x02afea0003c00000 */
.L_x_21:
[----:B------:R-:W-:-:S13]  /*1980*/  ISETP.NE.AND P0, PT, R72, 0x3, PT ;  /* 0x000000034800780c */ /* 0x000fda0003f05270 */
[----:B------:R-:W-:Y:S05]  /*1990*/  @!P0 BRA `(.L_x_22) ;  /* 0x0000000000048947 */ /* 0x000fea0003800000 */
[----:B------:R-:W-:Y:S01]  /*19a0*/  BPT.TRAP 0x1 ;  /* 0x000000040000795c */ /* 0x000fe20000300000 */
.L_x_22:
[----:B-1----:R-:W-:Y:S02]  /*19b0*/  IMAD.U32 R3, RZ, RZ, UR38 ;  /* 0x00000026ff037e24 */ /* 0x002fe4000f8e00ff */
[----:B------:R-:W-:-:S03]  /*19c0*/  IMAD.U32 R0, RZ, RZ, UR39 ;  /* 0x00000027ff007e24 */ /* 0x000fc6000f8e00ff */
[----:B------:R-:W-:Y:S02]  /*19d0*/  LEA R3, R3, UR41, 0x3 ;  /* 0x0000002903037c11 */ /* 0x000fe4000f8e18ff */
[----:B------:R-:W-:-:S04]  /*19e0*/  SHF.L.U32 R0, R0, 0x1f, RZ ;  /* 0x0000001f00007819 */ /* 0x000fc800000006ff */
[----:B------:R1:W2:Y:S01]  /*19f0*/  SYNCS.PHASECHK.TRANS64.TRYWAIT P1, [R3+URZ], R0 ;  /* 0x00000000030075a7 */ /* 0x0002a2000802017f */
[----:B------:R-:W-:Y:S05]  /*1a00*/  @!P0 BRA `(.L_x_23) ;  /* 0x0000000000048947 */ /* 0x000fea0003800000 */
[----:B------:R-:W-:Y:S01]  /*1a10*/  BPT.TRAP 0x1 ;  /* 0x000000040000795c */ /* 0x000fe20000300000 */
.L_x_23:
[----:B--2---:R-:W-:Y:S05]  /*1a20*/  @P1 BRA `(.L_x_24) ;  /* 0x0000000000081947 */ /* 0x004fea0003800000 */
[----:B------:R-:W2:Y:S02]  /*1a30*/  SYNCS.PHASECHK.TRANS64.TRYWAIT P1, [R3+URZ], R0 ;  /* 0x00000000030075a7 */ /* 0x000ea4000802017f */
[----:B--2---:R-:W-:Y:S05]  /*1a40*/  @!P1 BRA `(.L_x_25) ;  /* 0x00000048004c9947 */ /* 0x004fea0003800000 */
.L_x_24:
[----:B------:R-:W-:Y:S05]  /*1a50*/  WARPSYNC.ALL ;  /* 0x0000000000007948 */ /* 0x000fea0003800000 */
[----:B------:R-:W-:Y:S01]  /*1a60*/  ULEA UR8, UR38, UR44, 0x9 ;  /* 0x0000002c26087291 */ /* 0x000fe2000f8e483f */
[----:B------:R-:W-:Y:S01]  /*1a70*/  WARPGROUP.ARRIVE ;  /* 0x00000000000079c5 */ /* 0x000fe20000000000 */
[----:B------:R-:W-:Y:S01]  /*1a80*/  ULEA UR9, UR38, UR45, 0x9 ;  /* 0x0000002d26097291 */ /* 0x000fe2000f8e483f */
[----:B-12---:R-:W-:Y:S01]  /*1a90*/  IMAD.U32 R0, RZ, RZ, UR43 ;  /* 0x0000002bff007e24 */ /* 0x006fe2000f8e00ff */
[----:B------:R-:W-:Y:S01]  /*1aa0*/  UMOV UR5, 0x40000040 ;  /* 0x4000004000057882 */ /* 0x000fe20000000000 */
[----:B------:R-:W-:-:S02]  /*1ab0*/  UMOV UR7, 0x40000040 ;  /* 0x4000004000077882 */ /* 0x000fc40000000000 */
[----:B------:R-:W-:Y:S01]  /*1ac0*/  UMOV UR4, UR8 ;  /* 0x0000000800047c82 */ /* 0x000fe20008000000 */
[----:B------:R-:W-:Y:S01]  /*1ad0*/  ISETP.GE.AND P1, PT, R0, 0x1, PT ;  /* 0x000000010000780c */ /* 0x000fe20003f26270 */
[----:B------:R-:W-:Y:S02]  /*1ae0*/  UMOV UR6, UR9 ;  /* 0x0000000900067c82 */ /* 0x000fe40008000000 */
[----:B------:R-:W-:Y:S01]  /*1af0*/  HGMMA.64x64x16.F32.BF16 R24, gdesc[UR4], RZ, !UPT, gsb0 ;  /* 0x00e00000041879f0 */ /* 0x000fe2000c0018ff */
[----:B------:R-:W-:Y:S02]  /*1b00*/  UIADD3 UR4, UR8, 0x2, URZ ;  /* 0x0000000208047890 */ /* 0x000fe4000fffe03f */
[----:B------:R-:W-:Y:S01]  /*1b10*/  UIADD3 UR6, UR9, 0x2, URZ ;  /* 0x0000000209067890 */ /* 0x000fe2000fffe03f */
[----:B------:R-:W-:Y:S01]  /*1b20*/  UMOV UR5, 0x40000040 ;  /* 0x4000004000057882 */ /* 0x000fe20000000000 */
[----:B------:R-:W-:Y:S01]  /*1b30*/  UMOV UR7, 0x40000040 ;  /* 0x4000004000077882 */ /* 0x000fe20000000000 */
[----:B------:R-:W-:-:S02]  /*1b40*/  WARPGROUP.DEPBAR.LE gsb0, 0x0 ;  /* 0x00008000000079c5 */ /* 0x000fc40000010000 */
[----:B------:R-:W-:-:S06]  /*1b50*/  WARPGROUP.ARRIVE ;  /* 0x00000000000079c5 */ /* 0x000fcc0000000000 */
[----:B------:R-:W-:Y:S01]  /*1b60*/  HGMMA.64x64x16.F32.BF16 R24, gdesc[UR4], R24, gsb0 ;  /* 0x00e00000041879f0 */ /* 0x000fe20008001818 */
[----:B------:R-:W-:Y:S02]  /*1b70*/  UIADD3 UR4, UR8, 0x4, URZ ;  /* 0x0000000408047890 */ /* 0x000fe4000fffe03f */
[----:B------:R-:W-:Y:S01]  /*1b80*/  UIADD3 UR6, UR9, 0x4, URZ ;  /* 0x0000000409067890 */ /* 0x000fe2000fffe03f */
[----:B------:R-:W-:Y:S01]  /*1b90*/  UMOV UR5, 0x40000040 ;  /* 0x4000004000057882 */ /* 0x000fe20000000000 */
[----:B------:R-:W-:Y:S01]  /*1ba0*/  UMOV UR7, 0x40000040 ;  /* 0x4000004000077882 */ /* 0x000fe20000000000 */
[----:B------:R-:W-:Y:S02]  /*1bb0*/  WARPGROUP.DEPBAR.LE gsb0, 0x0 ;  /* 0x00008000000079c5 */ /* 0x000fe40000010000 */
        /* <DEDUP_REMOVED lines=8> */
[----:B------:R-:W-:Y:S03]  /*1c40*/  HGMMA.64x64x16.F32.BF16 R24, gdesc[UR4], R24, gsb0 ;  /* 0x00e00000041879f0 */ /* 0x000fe60008001818 */
[----:B------:R-:W-:Y:S02]  /*1c50*/  WARPGROUP.DEPBAR.LE gsb0, 0x0 ;  /* 0x00008000000079c5 */ /* 0x000fe40000010000 */
[----:B------:R-:W-:Y:S05]  /*1c60*/  @!P1 BRA `(.L_x_26) ;  /* 0x0000000400149947 */ /* 0x000fea0003800000 */
[----:B------:R-:W-:Y:S01]  /*1c70*/  UIADD3 UR4, UR38, 0x1, URZ ;  /* 0x0000000126047890 */ /* 0x000fe2000fffe03f */
[----:B------:R-:W-:Y:S02]  /*1c80*/  IMAD.U32 R0, RZ, RZ, UR43 ;  /* 0x0000002bff007e24 */ /* 0x000fe4000f8e00ff */
[----:B------:R-:W-:Y:S01]  /*1c90*/  IMAD.U32 R3, RZ, RZ, UR38 ;  /* 0x00000026ff037e24 */ /* 0x000fe2000f8e00ff */
[----:B------:R-:W-:-:S04]  /*1ca0*/  UISETP.NE.AND UP0, UPT, UR4, 0xe, UPT ;  /* 0x0000000e0400788c */ /* 0x000fc8000bf05270 */
[----:B------:R-:W-:Y:S02]  /*1cb0*/  USEL UR5, URZ, 0x1, UP0 ;  /* 0x000000013f057887 */ /* 0x000fe40008000000 */
[----:B------:R-:W-:Y:S02]  /*1cc0*/  USEL UR8, UR4, URZ, UP0 ;  /* 0x0000003f04087287 */ /* 0x000fe40008000000 */
[----:B------:R-:W-:-:S06]  /*1cd0*/  ULOP3.LUT UR5, UR39, UR5, URZ, 0x3c, !UPT ;  /* 0x0000000527057292 */ /* 0x000fcc000f8e3c3f */
[----:B------:R-:W-:-:S07]  /*1ce0*/  IMAD.U32 R6, RZ, RZ, UR5 ;  /* 0x00000005ff067e24 */ /* 0x000fce000f8e00ff */
.L_x_33:
[----:B------:R-:W-:Y:S05]  /*1cf0*/  @!P0 BRA `(.L_x_27) ;  /* 0x0000000000048947 */ /* 0x000fea0003800000 */
[----:B------:R-:W-:Y:S01]  /*1d00*/  BPT.TRAP 0x1 ;  /* 0x000000040000795c */ /* 0x000fe20000300000 */
.L_x_27:
[----:B------:R-:W-:Y:S01]  /*1d10*/  ULEA UR4, UR8, UR41, 0x3 ;  /* 0x0000002908047291 */ /* 0x000fe2000f8e183f */
[----:B------:R-:W-:-:S08]  /*1d20*/  SHF.L.U32 R4, R6, 0x1f, RZ ;  /* 0x0000001f06047819 */ /* 0x000fd000000006ff */
[----:B------:R1:W2:Y:S01]  /*1d30*/  SYNCS.PHASECHK.TRANS64.TRYWAIT P1, [UR4], R4 ;  /* 0x00000004ff0075a7 */ /* 0x0002a20008020144 */
[----:B------:R-:W-:Y:S05]  /*1d40*/  @!P0 BRA `(.L_x_28) ;  /* 0x0000000000048947 */ /* 0x000fea0003800000 */
[----:B------:R-:W-:Y:S01]  /*1d50*/  BPT.TRAP 0x1 ;  /* 0x000000040000795c */ /* 0x000fe20000300000 */
.L_x_28:
[----:B--2---:R-:W-:Y:S05]  /*1d60*/  @P1 BRA `(.L_x_29) ;  /* 0x0000000000081947 */ /* 0x004fea0003800000 */
[----:B------:R-:W2:Y:S02]  /*1d70*/  SYNCS.PHASECHK.TRANS64.TRYWAIT P1, [UR4], R4 ;  /* 0x00000004ff0075a7 */ /* 0x000ea40008020144 */
[----:B--2---:R-:W-:Y:S05]  /*1d80*/  @!P1 BRA `(.L_x_30) ;  /* 0x0000004400909947 */ /* 0x004fea0003800000 */
.L_x_29:
[----:B------:R-:W-:Y:S01]  /*1d90*/  ULEA UR9, UR8, UR44, 0x9 ;  /* 0x0000002c08097291 */ /* 0x000fe2000f8e483f */
[----:B------:R-:W-:Y:S01]  /*1da0*/  WARPGROUP.ARRIVE ;  /* 0x00000000000079c5 */ /* 0x000fe20000000000 */
[----:B------:R-:W-:Y:S01]  /*1db0*/  ULEA UR10, UR8, UR45, 0x9 ;  /* 0x0000002d080a7291 */ /* 0x000fe2000f8e483f */
[----:B------:R-:W-:Y:S01]  /*1dc0*/  UMOV UR5, 0x40000040 ;  /* 0x4000004000057882 */ /* 0x000fe20000000000 */
[----:B------:R-:W-:-:S03]  /*1dd0*/  UMOV UR7, 0x40000040 ;  /* 0x4000004000077882 */ /* 0x000fc60000000000 */
[----:B------:R-:W-:Y:S02]  /*1de0*/  UMOV UR4, UR9 ;  /* 0x0000000900047c82 */ /* 0x000fe40008000000 */
[----:B------:R-:W-:Y:S02]  /*1df0*/  UMOV UR6, UR10 ;  /* 0x0000000a00067c82 */ /* 0x000fe40008000000 */
[----:B------:R-:W-:Y:S01]  /*1e00*/  HGMMA.64x64x16.F32.BF16 R24, gdesc[UR4], R24, gsb0 ;  /* 0x00e00000041879f0 */ /* 0x000fe20008001818 */
        /* <DEDUP_REMOVED lines=23> */
[----:B------:R-:W-:Y:S01]  /*1f80*/  BPT.TRAP 0x1 ;  /* 0x000000040000795c */ /* 0x000fe20000300000 */
.L_x_31:
[----:B------:R-:W-:-:S13]  /*1f90*/  ISETP.NE.AND P1, PT, R67, RZ, PT ;  /* 0x000000ff4300720c */ /* 0x000fda0003f25270 */
[----:B-12---:R-:W-:-:S05]  /*1fa0*/  @P1 LEA R4, R3, UR41, 0x3 ;  /* 0x0000002903041c11 */ /* 0x006fca000f8e18ff */
[----:B------:R-:W-:-:S05]  /*1fb0*/  @P1 VIADD R5, R4, 0x70 ;  /* 0x0000007004051836 */ /* 0x000fca0000000000 */
[----:B------:R-:W-:-:S04]  /*1fc0*/  @P1 PRMT R5, R56, 0x654, R5 ;  /* 0x0000065438051816 */ /* 0x000fc80000000005 */
[----:B------:R1:W-:Y:S01]  /*1fd0*/  @P1 SYNCS.ARRIVE.TRANS64.RED.A1T0 RZ, [R5+URZ], RZ ;  /* 0x000000ff05ff19a7 */ /* 0x0003e2000810043f */
[----:B------:R-:W-:-:S13]  /*1fe0*/  ISETP.GT.U32.AND P1, PT, R16, 0x1, PT ;  /* 0x000000011000780c */ /* 0x000fda0003f24070 */
[----:B-1----:R-:W-:Y:S05]  /*1ff0*/  @P1 BRA `(.L_x_32) ;  /* 0x0000000000041947 */ /* 0x002fea0003800000 */
[----:B------:R-:W-:Y:S01]  /*2000*/  BPT.TRAP 0x1 ;  /* 0x000000040000795c */ /* 0x000fe20000300000 */
.L_x_32:
[----:B------:R-:W-:Y:S01]  /*2010*/  UIADD3 UR8, UR8, 0x1, URZ ;  /* 0x0000000108087890 */ /* 0x000fe2000fffe03f */
[C---:B------:R-:W-:Y:S01]  /*2020*/  ISETP.GT.AND P2, PT, R0.reuse, 0x1, PT ;  /* 0x000000010000780c */ /* 0x040fe20003f44270 */
[----:B------:R-:W-:Y:S02]  /*2030*/  VIADD R3, R3, 0x1 ;  /* 0x0000000103037836 */ /* 0x000fe40000000000 */
[----:B------:R-:W-:Y:S01]  /*2040*/  UISETP.NE.AND UP0, UPT, UR8, 0xe, UPT ;  /* 0x0000000e0800788c */ /* 0x000fe2000bf05270 */
[----:B------:R-:W-:Y:S02]  /*2050*/  VIADD R0, R0, 0xffffffff ;  /* 0xffffffff00007836 */ /* 0x000fe40000000000 */
[C---:B------:R-:W-:Y:S01]  /*2060*/  ISETP.NE.AND P1, PT, R3.reuse, 0xe, PT ;  /* 0x0000000e0300780c */ /* 0x040fe20003f25270 */
[----:B------:R-:W-:Y:S02]  /*2070*/  USEL UR4, URZ, 0x1, UP0 ;  /* 0x000000013f047887 */ /* 0x000fe40008000000 */
[----:B------:R-:W-:Y:S01]  /*2080*/  USEL UR8, UR8, URZ, UP0 ;  /* 0x0000003f08087287 */ /* 0x000fe20008000000 */
[----:B------:R-:W-:-:S03]  /*2090*/  SEL R3, R3, RZ, P1 ;  /* 0x000000ff03037207 */ /* 0x000fc60000800000 */
[----:B------:R-:W-:Y:S01]  /*20a0*/  LOP3.LUT R6, R6, UR4, RZ, 0x3c, !PT ;  /* 0x0000000406067c12 */ /* 0x000fe2000f8e3cff */
[----:B------:R-:W-:Y:S07]  /*20b0*/  @P2 BRA `(.L_x_33) ;  /* 0xfffffffc000c2947 */ /* 0x000fee000383ffff */
.L_x_26:
[----:B------:R-:W1:Y:S01]  /*20c0*/  LDC R0, c[0x0][0x28c] ;  /* 0x0000a300ff007b82 */ /* 0x000e620000000800 */
[----:B------:R2:W-:Y:S01]  /*20d0*/  SYNCS.ARRIVE.TRANS64.A1T0 RZ, [R63+UR47], RZ ;  /* 0x000000ff3fff79a7 */ /* 0x0005e2000810002f */
[----:B-1----:R-:W-:-:S13]  /*20e0*/  ISETP.GE.AND P1, PT, R0, 0x1, PT ;  /* 0x000000010000780c */ /* 0x002fda0003f26270 */
[----:B--2---:R-:W-:Y:S05]  /*20f0*/  @!P1 BRA `(.L_x_34) ;  /* 0x00000000004c9947 */ /* 0x004fea0003800000 */
[----:B------:R-:W-:Y:S05]  /*2100*/  @!P0 BRA `(.L_x_35) ;  /* 0x0000000000048947 */ /* 0x000fea0003800000 */
[----:B------:R-:W-:Y:S01]  /*2110*/  BPT.TRAP 0x1 ;  /* 0x000000040000795c */ /* 0x000fe20000300000 */
.L_x_35:
[----:B------:R-:W-:Y:S01]  /*2120*/  ISETP.NE.AND P1, PT, R67, RZ, PT ;  /* 0x000000ff4300720c */ /* 0x000fe20003f25270 */
[----:B------:R-:W-:Y:S01]  /*2130*/  BSSY B0, `(.L_x_36) ;  /* 0x000000d000007945 */ /* 0x000fe20003800000 */
[----:B------:R-:W-:-:S11]  /*2140*/  ISETP.GT.U32.AND P0, PT, R16, 0x1, PT ;  /* 0x000000011000780c */ /* 0x000fd60003f04070 */
[----:B------:R-:W-:Y:S05]  /*2150*/  @!P1 BRA `(.L_x_37) ;  /* 0x0000000000289947 */ /* 0x000fea0003800000 */
[----:B------:R-:W-:-:S04]  /*2160*/  UIADD3 UR6, UR43, UR38, URZ ;  /* 0x000000262b067290 */ /* 0x000fc8000fffe03f */
[----:B------:R-:W-:-:S04]  /*2170*/  USHF.R.U32.HI UR4, URZ, 0x1, UR6 ;  /* 0x000000013f047899 */ /* 0x000fc80008011606 */
[----:B------:R-:W-:-:S04]  /*2180*/  UIMAD.WIDE.U32 UR4, UR4, -0x6db6db6d, URZ ;  /* 0x92492493040478a5 */ /* 0x000fc8000f8e003f */
[----:B------:R-:W-:-:S04]  /*2190*/  USHF.R.U32.HI UR4, URZ, 0x2, UR5 ;  /* 0x000000023f047899 */ /* 0x000fc80008011605 */
[----:B------:R-:W-:-:S04]  /*21a0*/  UIMAD UR6, UR4, -0xe, UR6 ;  /* 0xfffffff2040678a4 */ /* 0x000fc8000f8e0206 */
[----:B------:R-:W-:-:S04]  /*21b0*/  ULEA UR6, UR6, UR41, 0x3 ;  /* 0x0000002906067291 */ /* 0x000fc8000f8e183f */
[----:B------:R-:W-:-:S06]  /*21c0*/  UIADD3 UR6, UR6, 0x70, URZ ;  /* 0x0000007006067890 */ /* 0x000fcc000fffe03f */
[----:B------:R-:W-:-:S05]  /*21d0*/  IMAD.U32 R3, RZ, RZ, UR6 ;  /* 0x00000006ff037e24 */ /* 0x000fca000f8e00ff */
[----:B------:R-:W-:-:S04]  /*21e0*/  PRMT R0, R56, 0x654, R3 ;  /* 0x0000065438007816 */ /* 0x000fc80000000003 */
[----:B------:R1:W-:Y:S03]  /*21f0*/  SYNCS.ARRIVE.TRANS64.RED.A1T0 RZ, [R0+URZ], RZ ;  /* 0x000000ff00ff79a7 */ /* 0x0003e6000810043f */
.L_x_37:
[----:B------:R-:W-:Y:S05]  /*2200*/  BSYNC B0 ;  /* 0x0000000000007941 */ /* 0x000fea0003800000 */
.L_x_36:
[----:B------:R-:W-:Y:S05]  /*2210*/  @P0 BRA `(.L_x_34) ;  /* 0x0000000000040947 */ /* 0x000fea0003800000 */
[----:B------:R-:W-:Y:S01]  /*2220*/  BPT.TRAP 0x1 ;  /* 0x000000040000795c */ /* 0x000fe20000300000 */
.L_x_34:
[----:B------:R-:W-:Y:S01]  /*2230*/  SHF.L.U32 R3, R73, 0x1f, RZ ;  /* 0x0000001f49037819 */ /* 0x000fe200000006ff */
[----:B------:R-:W-:Y:S01]  /*2240*/  UIADD3 UR38, UR46, UR38, URZ ;  /* 0x000000262e267290 */ /* 0x000fe2000fffe03f */
[----:B-1----:R-:W1:Y:S01]  /*2250*/  LDC R0, c[0x0][0x288] ;  /* 0x0000a200ff007b82 */ /* 0x002e620000000800 */
[----:B------:R-:W-:Y:S01]  /*2260*/  UISETP.GE.U32.AND UP1, UPT, UR46, 0xe, UPT ;  /* 0x0000000e2e00788c */ /* 0x000fe2000bf26070 */
[----:B------:R-:W-:Y:S01]  /*2270*/  IMAD.SHL.U32 R8, R59, 0x2, RZ ;  /* 0x000000023b087824 */ /* 0x000fe200078e00ff */
[----:B------:R-:W-:Y:S02]  /*2280*/  UISETP.GT.U32.AND UP0, UPT, UR38, 0xd, UPT ;  /* 0x0000000d2600788c */ /* 0x000fe4000bf04070 */
[----:B------:R-:W-:Y:S02]  /*2290*/  USHF.R.U32.HI UR4, URZ, 0x1, UR38 ;  /* 0x000000013f047899 */ /* 0x000fe40008011626 */
[----:B------:R-:W-:Y:S01]  /*22a0*/  UISETP.LT.U32.AND UP0, UPT, UR46, 0xe, UP0 ;  /* 0x0000000e2e00788c */ /* 0x000fe20008701070 */
[----:B------:R-:W2:Y:S01]  /*22b0*/  SYNCS.PHASECHK.TRANS64.TRYWAIT P0, [R62+UR42+0x10], R3 ;  /* 0x000010033e0075a7 */ /* 0x000ea2000800016a */
[----:B------:R-:W-:Y:S01]  /*22c0*/  UIMAD.WIDE.U32 UR4, UR4, -0x6db6db6d, URZ ;  /* 0x92492493040478a5 */ /* 0x000fe2000f8e003f */
[----:B------:R-:W-:Y:S01]  /*22d0*/  SHF.R.S32.HI R9, RZ, 0x1f, R8 ;  /* 0x0000001fff097819 */ /* 0x000fe20000011408 */
[----:B------:R-:W-:-:S02]  /*22e0*/  USEL UR6, URZ, 0x1, !UP0 ;  /* 0x000000013f067887 */ /* 0x000fc4000c000000 */
[----:B------:R-:W-:Y:S02]  /*22f0*/  USHF.R.U32.HI UR4, URZ, 0x2, UR5 ;  /* 0x000000023f047899 */ /* 0x000fe40008011605 */
[----:B------:R-:W-:Y:S02]  /*2300*/  ULOP3.LUT UR39, UR39, UR6, URZ, 0x3c, !UPT ;  /* 0x0000000627277292 */ /* 0x000fe4000f8e3c3f */
[----:B------:R-:W-:Y:S02]  /*2310*/  UIMAD UR38, UR4, -0xe, UR38 ;  /* 0xfffffff2042678a4 */ /* 0x000fe4000f8e0226 */
[----:B------:R-:W-:Y:S01]  /*2320*/  @UP1 ULOP3.LUT UR39, UR39, 0x1, UR4, 0x78, !UPT ;  /* 0x0000000127271892 */ /* 0x000fe2000f8e7804 */
[----:B-12---:R-:W-:Y:S11]  /*2330*/  @!P0 BRA `(.L_x_38) ;  /* 0x00000040003c8947 */ /* 0x006ff60003800000 */
.L_x_138:
[----:B------:R-:W-:Y:S01]  /*2340*/  IMAD.SHL.U32 R7, R19, 0x40, RZ ;  /* 0x0000004013077824 */ /* 0x000fe200078e00ff */
[----:B------:R-:W-:Y:S01]  /*2350*/  ULDC UR6, c[0x0][0x284] ;  /* 0x0000a10000067ab9 */ /* 0x000fe20000000800 */
[----:B------:R-:W-:Y:S01]  /*2360*/  IMAD.SHL.U32 R14, R22, 0x40, RZ ;  /* 0x00000040160e7824 */ /* 0x000fe200078e00ff */
[----:B------:R-:W-:Y:S01]  /*2370*/  SHF.R.S32.HI R11, RZ, 0x1f, R2 ;  /* 0x0000001fff0b7819 */ /* 0x000fe20000011402 */
[----:B------:R-:W-:Y:S01]  /*2380*/  ULDC.64 UR4, c[0x0][0x5d0] ;  /* 0x0001740000047ab9 */ /* 0x000fe20000000a00 */
[----:B------:R-:W-:Y:S01]  /*2390*/  ISETP.GE.AND P0, PT, R7, UR6, PT ;  /* 0x0000000607007c0c */ /* 0x000fe2000bf06270 */
[----:B------:R-:W-:Y:S01]  /*23a0*/  IMAD.WIDE.U32 R4, R2, UR4, R8 ;  /* 0x0000000402047c25 */ /* 0x000fe2000f8e0008 */
[----:B------:R-:W-:Y:S02]  /*23b0*/  SHF.R.S32.HI R15, RZ, 0x1f, R14 ;  /* 0x0000001fff0f7819 */ /* 0x000fe4000001140e */
[C---:B------:R-:W-:Y:S01]  /*23c0*/  ISETP.GE.OR P0, PT, R14.reuse, R0, P0 ;  /* 0x000000000e00720c */ /* 0x040fe20000706670 */
[----:B-1----:R-:W-:Y:S01]  /*23d0*/  IMAD R3, R11, UR4, RZ ;  /* 0x000000040b037c24 */ /* 0x002fe2000f8e02ff */
[----:B------:R-:W-:-:S03]  /*23e0*/  IADD3 R4, P1, R14, R4, RZ ;  /* 0x000000040e047210 */ /* 0x000fc60007f3e0ff */
[----:B------:R-:W-:-:S05]  /*23f0*/  IMAD R3, R2, UR5, R3 ;  /* 0x0000000502037c24 */ /* 0x000fca000f8e0203 */
[----:B------:R-:W-:-:S03]  /*2400*/  IADD3.X R5, R15, R5, R3, P1, !PT ;  /* 0x000000050f057210 */ /* 0x000fc60000ffe403 */
[----:B------:R-:W-:Y:S05]  /*2410*/  @P0 BRA `(.L_x_39) ;  /* 0x0000002000940947 */ /* 0x000fea0003800000 */
[----:B------:R-:W1:Y:S01]  /*2420*/  LDC.64 R76, c[0x0][0x5c8] ;  /* 0x00017200ff4c7b82 */ /* 0x000e620000000a00 */
[----:B-----5:R-:W-:Y:S01]  /*2430*/  FSETP.NEU.AND P1, PT, R58, RZ, PT ;  /* 0x000000ff3a00720b */ /* 0x020fe20003f2d000 */
[----:B------:R-:W-:Y:S01]  /*2440*/  IMAD R3, R59, -0x2, R0 ;  /* 0xfffffffe3b037824 */ /* 0x000fe200078e0200 */
[----:B------:R-:W-:Y:S01]  /*2450*/  BSSY B0, `(.L_x_39) ;  /* 0x0000221000007945 */ /* 0x000fe20003800000 */
[----:B------:R-:W-:-:S04]  /*2460*/  IMAD.WIDE R68, R19, 0x40, R60 ;  /* 0x0000004013447825 */ /* 0x000fc800078e023c */
[----:B------:R-:W-:Y:S02]  /*2470*/  IMAD.IADD R3, R3, 0x1, -R14 ;  /* 0x0000000103037824 */ /* 0x000fe400078e0a0e */
[----:B------:R-:W-:-:S03]  /*2480*/  IMAD.IADD R0, R66, 0x1, -R7 ;  /* 0x0000000142007824 */ /* 0x000fc600078e0a07 */
[----:B------:R-:W-:-:S04]  /*2490*/  ISETP.GT.AND P0, PT, R3, RZ, PT ;  /* 0x000000ff0300720c */ /* 0x000fc80003f04270 */
[----:B------:R-:W-:Y:S01]  /*24a0*/  ISETP.GT.AND P3, PT, R0, RZ, P0 ;  /* 0x000000ff0000720c */ /* 0x000fe20000764270 */
[-C--:B-1----:R-:W-:Y:S02]  /*24b0*/  IMAD R6, R69, R76.reuse, RZ ;  /* 0x0000004c45067224 */ /* 0x082fe400078e02ff */
[----:B------:R-:W-:-:S04]  /*24c0*/  IMAD.WIDE.U32 R70, R68, R76, R4 ;  /* 0x0000004c44467225 */ /* 0x000fc800078e0004 */
[----:B------:R-:W-:-:S04]  /*24d0*/  IMAD R5, R68, R77, R6 ;  /* 0x0000004d44057224 */ /* 0x000fc800078e0206 */
[----:B------:R-:W-:Y:S01]  /*24e0*/  IMAD.IADD R83, R71, 0x1, R5 ;  /* 0x0000000147537824 */ /* 0x000fe200078e0205 */
[----:B------:R-:W-:Y:S06]  /*24f0*/  @!P1 BRA `(.L_x_40) ;  /* 0x0000001400e09947 */ /* 0x000fec0003800000 */
[----:B------:R-:W1:Y:S01]  /*2500*/  LDC.64 R74, c[0x0][0x5b8] ;  /* 0x00016e00ff4a7b82 */ /* 0x000e620000000a00 */
[----:B------:R-:W-:-:S07]  /*2510*/  ULDC.64 UR4, c[0x0][0x5c0] ;  /* 0x0001700000047ab9 */ /* 0x000fce0000000a00 */
[----:B------:R-:W2:Y:S08]  /*2520*/  LDC.64 R78, c[0x0][0x5b0] ;  /* 0x00016c00ff4e7b82 */ /* 0x000eb00000000a00 */
[----:B------:R-:W0:Y:S01]  /*2530*/  LDC.64 R80, c[0x0][0x5a8] ;  /* 0x00016a00ff507b82 */ /* 0x000e220000000a00 */
[-C--:B-1----:R-:W-:Y:S02]  /*2540*/  IMAD R6, R11, R74.reuse, RZ ;  /* 0x0000004a0b067224 */ /* 0x082fe400078e02ff */
[----:B------:R-:W-:-:S04]  /*2550*/  IMAD.WIDE.U32 R4, R2, R74, R8 ;  /* 0x0000004a02047225 */ /* 0x000fc800078e0008 */
[----:B------:R-:W-:Y:S01]  /*2560*/  IMAD R71, R2, R75, R6 ;  /* 0x0000004b02477224 */ /* 0x000fe200078e0206 */
[----:B------:R-:W-:Y:S01]  /*2570*/  IADD3 R10, P1, R14, R4, RZ ;  /* 0x000000040e0a7210 */ /* 0x000fe20007f3e0ff */
[----:B--2---:R-:W-:-:S03]  /*2580*/  IMAD R4, R69, R78, RZ ;  /* 0x0000004e45047224 */ /* 0x004fc600078e02ff */
[----:B------:R-:W-:Y:S01]  /*2590*/  IADD3.X R11, R15, R5, R71, P1, !PT ;  /* 0x000000050f0b7210 */ /* 0x000fe20000ffe447 */
[C---:B------:R-:W-:Y:S02]  /*25a0*/  IMAD R75, R68.reuse, R79, R4 ;  /* 0x0000004f444b7224 */ /* 0x040fe400078e0204 */
[----:B------:R-:W-:-:S04]  /*25b0*/  IMAD.WIDE.U32 R4, R68, R78, R10 ;  /* 0x0000004e44047225 */ /* 0x000fc800078e000a */
[----:B------:R-:W-:Y:S01]  /*25c0*/  IMAD.IADD R5, R5, 0x1, R75 ;  /* 0x0000000105057824 */ /* 0x000fe200078e024b */
[----:B0-----:R-:W-:-:S04]  /*25d0*/  LEA R12, P1, R4, R80, 0x1 ;  /* 0x00000050040c7211 */ /* 0x001fc800078208ff */
[----:B------:R-:W-:-:S05]  /*25e0*/  LEA.HI.X R13, R4, R81, R5, 0x1, P1 ;  /* 0x00000051040d7211 */ /* 0x000fca00008f0c05 */
[----:B------:R0:W2:Y:S01]  /*25f0*/  @P3 LDG.E.LTC128B.U16 R19, desc[UR36][R12.64] ;  /* 0x000000240c133981 */ /* 0x0000a2000c1e1520 */
[----:B------:R-:W-:Y:S01]  /*2600*/  IMAD.WIDE.U32 R4, R68, R78, R14 ;  /* 0x0000004e44047225 */ /* 0x000fe200078e000e */
[----:B------:R-:W-:Y:S02]  /*2610*/  BSSY B1, `(.L_x_41) ;  /* 0x0000014000017945 */ /* 0x000fe40003800000 */
[----:B------:R-:W-:-:S04]  /*2620*/  IADD3 R20, P1, R8, R4, RZ ;  /* 0x0000000408147210 */ /* 0x000fc80007f3e0ff */
[----:B------:R-:W-:Y:S01]  /*2630*/  IADD3.X R21, R9, R75, R5, P1, !PT ;  /* 0x0000004b09157210 */ /* 0x000fe20000ffe405 */
[----:B0-----:R-:W-:Y:S01]  /*2640*/  IMAD.SHL.U32 R12, R78, 0x8, RZ ;  /* 0x000000084e0c7824 */ /* 0x001fe200078e00ff */
[----:B------:R-:W-:Y:S02]  /*2650*/  LEA R6, P1, R70, UR4, 0x1 ;  /* 0x0000000446067c11 */ /* 0x000fe4000f8208ff */
[----:B------:R-:W-:Y:S01]  /*2660*/  SHF.L.U64.HI R13, R78, 0x3, R79 ;  /* 0x000000034e0d7819 */ /* 0x000fe2000001024f */
[----:B------:R-:W-:-:S04]  /*2670*/  IMAD.WIDE.U32 R20, R2, R74, R20 ;  /* 0x0000004a02147225 */ /* 0x000fc800078e0014 */
[----:B------:R-:W-:Y:S01]  /*2680*/  IMAD.IADD R5, R71, 0x1, R21 ;  /* 0x0000000147057824 */ /* 0x000fe200078e0215 */
[----:B------:R-:W-:-:S04]  /*2690*/  LEA R4, P4, R20, R80, 0x1 ;  /* 0x0000005014047211 */ /* 0x000fc800078808ff */
[----:B------:R-:W-:Y:S01]  /*26a0*/  LEA.HI.X R5, R20, R81, R5, 0x1, P4 ;  /* 0x0000005114057211 */ /* 0x000fe200020f0c05 */
[----:B--2---:R-:W-:-:S04]  /*26b0*/  IMAD.U32 R7, R19, 0x10000, RZ ;  /* 0x0001000013077824 */ /* 0x004fc800078e00ff */
[----:B------:R-:W-:-:S04]  /*26c0*/  FMUL R7, R7, R58 ;  /* 0x0000003a07077220 */ /* 0x000fc80000400000 */
[----:B------:R-:W-:Y:S01]  /*26d0*/  FFMA R24, R24, R57, R7 ;  /* 0x0000003918187223 */ /* 0x000fe20000000007 */
[----:B------:R-:W-:Y:S02]  /*26e0*/  LEA.HI.X R7, R70, UR5, R83, 0x1, P1 ;  /* 0x0000000546077c11 */ /* 0x000fe400088f0c53 */
[----:B------:R-:W-:Y:S02]  /*26f0*/  ISETP.GT.AND P1, PT, R3, 0x1, PT ;  /* 0x000000010300780c */ /* 0x000fe40003f24270 */
[----:B------:R-:W-:Y:S02]  /*2700*/  F2FP.BF16.F32.PACK_AB R24, RZ, R24 ;  /* 0x00000018ff18723e */ /* 0x000fe400000010ff */
[----:B------:R-:W-:-:S03]  /*2710*/  ISETP.GT.AND P2, PT, R0, RZ, P1 ;  /* 0x000000ff0000720c */ /* 0x000fc60000f44270 */
[----:B------:R0:W-:Y:S10]  /*2720*/  @P3 STG.E.U16 desc[UR36][R6.64], R24 ;  /* 0x0000001806003986 */ /* 0x0001f4000c101524 */
[----:B------:R-:W-:Y:S05]  /*2730*/  @!P2 BRA `(.L_x_42) ;  /* 0x000000000004a947 */ /* 0x000fea0003800000 */
[----:B------:R1:W5:Y:S02]  /*2740*/  LDG.E.LTC128B.U16 R19, desc[UR36][R4.64+0x2] ;  /* 0x0000022404137981 */ /* 0x000364000c1e1520 */
.L_x_42:
[----:B------:R-:W-:Y:S05]  /*2750*/  BSYNC B1 ;  /* 0x0000000000017941 */ /* 0x000fea0003800000 */
.L_x_41:
[----:B------:R-:W-:Y:S01]  /*2760*/  IMAD.WIDE.U32 R68, R68, R78, R12 ;  /* 0x0000004e44447225 */ /* 0x000fe200078e000c */
[----:B------:R-:W-:-:S03]  /*2770*/  ISETP.GT.AND P0, PT, R0, 0x8, P0 ;  /* 0x000000080000780c */ /* 0x000fc60000704270 */
[----:B-----5:R-:W-:Y:S01]  /*2780*/  IMAD.U32 R21, R19, 0x10000, RZ ;  /* 0x0001000013157824 */ /* 0x020fe200078e00ff */
[----:B------:R-:W-:Y:S01]  /*2790*/  IADD3 R10, P3, R10, R68, RZ ;  /* 0x000000440a0a7210 */ /* 0x000fe20007f7e0ff */
[----:B------:R-:W-:Y:S02]  /*27a0*/  IMAD.IADD R75, R75, 0x1, R69 ;  /* 0x000000014b4b7824 */ /* 0x000fe400078e0245 */
[----:B------:R-:W-:Y:S02]  /*27b0*/  FMUL R12, R21, R58 ;  /* 0x0000003a150c7220 */ /* 0x000fe40000400000 */
[----:B------:R-:W-:Y:S02]  /*27c0*/  IMAD.X R11, R75, 0x1, R11, P3 ;  /* 0x000000014b0b7824 */ /* 0x000fe400018e060b */
[----:B------:R-:W-:Y:S01]  /*27d0*/  FFMA R25, R25, R57, R12 ;  /* 0x0000003919197223 */ /* 0x000fe2000000000c */
[----:B------:R-:W-:-:S04]  /*27e0*/  LEA R12, P3, R10, R80, 0x1 ;  /* 0x000000500a0c7211 */ /* 0x000fc800078608ff */
[----:B------:R-:W-:Y:S02]  /*27f0*/  F2FP.BF16.F32.PACK_AB R25, RZ, R25 ;  /* 0x00000019ff19723e */ /* 0x000fe400000010ff */
[----:B------:R-:W-:-:S03]  /*2800*/  LEA.HI.X R13, R10, R81, R11, 0x1, P3 ;  /* 0x000000510a0d7211 */ /* 0x000fc600018f0c0b */
[----:B------:R2:W-:Y:S04]  /*2810*/  @P2 STG.E.U16 desc[UR36][R6.64+0x2], R25 ;  /* 0x0000021906002986 */ /* 0x0005e8000c101524 */
[----:B------:R-:W3:Y:S01]  /*2820*/  @P0 LDG.E.LTC128B.U16 R19, desc[UR36][R12.64] ;  /* 0x000000240c130981 */ /* 0x000ee2000c1e1520 */
[----:B------:R-:W-:Y:S01]  /*2830*/  IADD3 R14, P2, P3, R8, R68, R14 ;  /* 0x00000044080e7210 */ /* 0x000fe20007b5e00e */
[----:B------:R-:W-:Y:S01]  /*2840*/  BSSY B1, `(.L_x_43) ;  /* 0x0000011000017945 */ /* 0x000fe20003800000 */
[----:B------:R-:W-:Y:S02]  /*2850*/  ISETP.GT.AND P1, PT, R0, 0x8, P1 ;  /* 0x000000080000780c */ /* 0x000fe40000f24270 */
[----:B------:R-:W-:Y:S02]  /*2860*/  IADD3.X R15, R9, R75, R15, P2, P3 ;  /* 0x0000004b090f7210 */ /* 0x000fe400017e640f */
[----:B------:R-:W-:-:S02]  /*2870*/  SHF.L.U64.HI R9, R76, 0x4, R77 ;  /* 0x000000044c097819 */ /* 0x000fc4000001024d */
[----:B------:R-:W-:Y:S01]  /*2880*/  LEA R10, P2, R76, R6, 0x4 ;  /* 0x000000064c0a7211 */ /* 0x000fe200078420ff */
[----:B------:R-:W-:-:S04]  /*2890*/  IMAD.WIDE.U32 R14, R2, R74, R14 ;  /* 0x0000004a020e7225 */ /* 0x000fc800078e000e */
[----:B------:R-:W-:Y:S01]  /*28a0*/  IMAD.IADD R2, R71, 0x1, R15 ;  /* 0x0000000147027824 */ /* 0x000fe200078e020f */
[----:B------:R-:W-:Y:S01]  /*28b0*/  LEA R8, P3, R14, R80, 0x1 ;  /* 0x000000500e087211 */ /* 0x000fe200078608ff */
[----:B---3--:R-:W-:-:S04]  /*28c0*/  IMAD.U32 R11, R19, 0x10000, RZ ;  /* 0x00010000130b7824 */ /* 0x008fc800078e00ff */
[----:B------:R-:W-:-:S04]  /*28d0*/  FMUL R11, R11, R58 ;  /* 0x0000003a0b0b7220 */ /* 0x000fc80000400000 */
[----:B------:R-:W-:-:S05]  /*28e0*/  FFMA R11, R26, R57, R11 ;  /* 0x000000391a0b7223 */ /* 0x000fca000000000b */
[----:B------:R-:W-:Y:S01]  /*28f0*/  F2FP.BF16.F32.PACK_AB R12, RZ, R11 ;  /* 0x0000000bff0c723e */ /* 0x000fe200000010ff */
[----:B------:R-:W-:Y:S01]  /*2900*/  IMAD.X R11, R9, 0x1, R7, P2 ;  /* 0x00000001090b7824 */ /* 0x000fe200010e0607 */
[----:B------:R-:W-:-:S04]  /*2910*/  LEA.HI.X R9, R14, R81, R2, 0x1, P3 ;  /* 0x000000510e097211 */ /* 0x000fc800018f0c02 */
[----:B------:R2:W-:Y:S01]  /*2920*/  @P0 STG.E.U16 desc[UR36][R10.64], R12 ;  /* 0x0000000c0a000986 */ /* 0x0005e2000c101524 */
[----:B------:R-:W-:Y:S05]  /*2930*/  @!P1 BRA `(.L_x_44) ;  /* 0x0000000000049947 */ /* 0x000fea0003800000 */
[----:B------:R3:W5:Y:S02]  /*2940*/  LDG.E.LTC128B.U16 R19, desc[UR36][R8.64+0x2] ;  /* 0x0000022408137981 */ /* 0x000764000c1e1520 */
.L_x_44:
[----:B------:R-:W-:Y:S05]  /*2950*/  BSYNC B1 ;  /* 0x0000000000017941 */ /* 0x000fea0003800000 */
.L_x_43:
[----:B-----5:R-:W-:Y:S01]  /*2960*/  IMAD.U32 R13, R19, 0x10000, RZ ;  /* 0x00010000130d7824 */ /* 0x020fe200078e00ff */
[----:B------:R-:W-:Y:S01]  /*2970*/  ISETP.GT.AND P0, PT, R3, 0x8, PT ;  /* 0x000000080300780c */ /* 0x000fe20003f04270 */
[----:B------:R-:W-:Y:S02]  /*2980*/  BSSY B1, `(.L_x_45) ;  /* 0x0000008000017945 */ /* 0x000fe40003800000 */
[----:B------:R-:W-:Y:S01]  /*2990*/  FMUL R2, R13, R58 ;  /* 0x0000003a0d027220 */ /* 0x000fe20000400000 */
[----:B------:R-:W-:-:S03]  /*29a0*/  ISETP.GT.AND P2, PT, R0, RZ, P0 ;  /* 0x000000ff0000720c */ /* 0x000fc60000744270 */
[----:B------:R-:W-:-:S05]  /*29b0*/  FFMA R2, R27, R57, R2 ;  /* 0x000000391b027223 */ /* 0x000fca0000000002 */
[----:B------:R-:W-:-:S05]  /*29c0*/  F2FP.BF16.F32.PACK_AB R2, RZ, R2 ;  /* 0x00000002ff02723e */ /* 0x000fca00000010ff */
[----:B------:R4:W-:Y:S01]  /*29d0*/  @P1 STG.E.U16 desc[UR36][R10.64+0x2], R2 ;  /* 0x000002020a001986 */ /* 0x0009e2000c101524 */
[----:B------:R-:W-:Y:S05]  /*29e0*/  @!P2 BRA `(.L_x_46) ;  /* 0x000000000004a947 */ /* 0x000fea0003800000 */
[----:B------:R0:W5:Y:S02]  /*29f0*/  LDG.E.LTC128B.U16 R19, desc[UR36][R4.64+0x10] ;  /* 0x0000102404137981 */ /* 0x000164000c1e1520 */
.L_x_46:
[----:B------:R-:W-:Y:S05]  /*2a00*/  BSYNC B1 ;  /* 0x0000000000017941 */ /* 0x000fea0003800000 */
.L_x_45:
        /* <DEDUP_REMOVED lines=10> */
.L_x_48:
[----:B------:R-:W-:Y:S05]  /*2ab0*/  BSYNC B1 ;  /* 0x0000000000017941 */ /* 0x000fea0003800000 */
.L_x_47:
[----:B0----5:R-:W-:Y:S01]  /*2ac0*/  IMAD.U32 R13, R19, 0x10000, RZ ;  /* 0x00010000130d7824 */ /* 0x021fe200078e00ff */
[----:B------:R-:W-:Y:S01]  /*2ad0*/  ISETP.GT.AND P0, PT, R0, 0x8, P0 ;  /* 0x000000080000780c */ /* 0x000fe20000704270 */
[----:B------:R-:W-:Y:S02]  /*2ae0*/  BSSY B1, `(.L_x_49) ;  /* 0x0000007000017945 */ /* 0x000fe40003800000 */
[----:B----4-:R-:W-:-:S04]  /*2af0*/  FMUL R2, R13, R58 ;  /* 0x0000003a0d027220 */ /* 0x010fc80000400000 */
[----:B------:R-:W-:-:S05]  /*2b00*/  FFMA R2, R29, R57, R2 ;  /* 0x000000391d027223 */ /* 0x000fca0000000002 */
[----:B------:R-:W-:-:S05]  /*2b10*/  F2FP.BF16.F32.PACK_AB R2, RZ, R2 ;  /* 0x00000002ff02723e */ /* 0x000fca00000010ff */
[----:B------:R0:W-:Y:S01]  /*2b20*/  @P3 STG.E.U16 desc[UR36][R6.64+0x12], R2 ;  /* 0x0000120206003986 */ /* 0x0001e2000c101524 */
[----:B------:R-:W-:Y:S05]  /*2b30*/  @!P0 BRA `(.L_x_50) ;  /* 0x0000000000048947 */ /* 0x000fea0003800000 */
[----:B------:R4:W5:Y:S02]  /*2b40*/  LDG.E.LTC128B.U16 R19, desc[UR36][R8.64+0x10] ;  /* 0x0000102408137981 */ /* 0x000964000c1e1520 */
.L_x_50:
[----:B------:R-:W-:Y:S05]  /*2b50*/  BSYNC B1 ;  /* 0x0000000000017941 */ /* 0x000fea0003800000 */
.L_x_49:
[----:B-----5:R-:W-:Y:S01]  /*2b60*/  IMAD.U32 R13, R19, 0x10000, RZ ;  /* 0x00010000130d7824 */ /* 0x020fe200078e00ff */
[----:B------:R-:W-:Y:S01]  /*2b70*/  ISETP.GT.AND P1, PT, R0, 0x8, P1 ;  /* 0x000000080000780c */ /* 0x000fe20000f24270 */
[----:B------:R-:W-:Y:S02]  /*2b80*/  BSSY B1, `(.L_x_51) ;  /* 0x0000007000017945 */ /* 0x000fe40003800000 */
[----:B------:R-:W-:-:S04]  /*2b90*/  FMUL R13, R13, R58 ;  /* 0x0000003a0d0d7220 */ /* 0x000fc80000400000 */
[----:B------:R-:W-:-:S05]  /*2ba0*/  FFMA R13, R30, R57, R13 ;  /* 0x000000391e0d7223 */ /* 0x000fca000000000d */
[----:B------:R-:W-:-:S05]  /*2bb0*/  F2FP.BF16.F32.PACK_AB R13, RZ, R13 ;  /* 0x0000000dff0d723e */ /* 0x000fca00000010ff */
[----:B------:R0:W-:Y:S01]  /*2bc0*/  @P0 STG.E.U16 desc[UR36][R10.64+0x10], R13 ;  /* 0x0000100d0a000986 */ /* 0x0001e2000c101524 */
[----:B------:R-:W-:Y:S05]  /*2bd0*/  @!P1 BRA `(.L_x_52) ;  /* 0x0000000000049947 */ /* 0x000fea0003800000 */
[----:B------:R0:W5:Y:S02]  /*2be0*/  LDG.E.LTC128B.U16 R19, desc[UR36][R8.64+0x12] ;  /* 0x0000122408137981 */ /* 0x000164000c1e1520 */
.L_x_52:
[----:B------:R-:W-:Y:S05]  /*2bf0*/  BSYNC B1 ;  /* 0x0000000000017941 */ /* 0x000fea0003800000 */
.L_x_51:
[----:B0----5:R-:W-:Y:S01]  /*2c00*/  IMAD.U32 R13, R19, 0x10000, RZ ;  /* 0x00010000130d7824 */ /* 0x021fe200078e00ff */
        /* <DEDUP_REMOVED lines=9> */
.L_x_54:
[----:B------:R-:W-:Y:S05]  /*2ca0*/  BSYNC B1 ;  /* 0x0000000000017941 */ /* 0x000fea0003800000 */
.L_x_53:
        /* <DEDUP_REMOVED lines=10> */
.L_x_56:
[----:B------:R-:W-:Y:S05]  /*2d50*/  BSYNC B1 ;  /* 0x0000000000017941 */ /* 0x000fea0003800000 */
.L_x_55:
[----:B0----5:R-:W-:Y:S01]  /*2d60*/  IMAD.U32 R13, R19, 0x10000, RZ ;  /* 0x00010000130d7824 */ /* 0x021fe200078e00ff */
        /* <DEDUP_REMOVED lines=8> */
.L_x_58:
[----:B------:R-:W-:Y:S05]  /*2df0*/  BSYNC B1 ;  /* 0x0000000000017941 */ /* 0x000fea0003800000 */
.L_x_57:
        /* <DEDUP_REMOVED lines=9> */
.L_x_60:
[----:B------:R-:W-:Y:S05]  /*2e90*/  BSYNC B1 ;  /* 0x0000000000017941 */ /* 0x000fea0003800000 */
.L_x_59:
        /* <DEDUP_REMOVED lines=10> */
.L_x_62:
[----:B------:R-:W-:Y:S05]  /*2f40*/  BSYNC B1 ;  /* 0x0000000000017941 */ /* 0x000fea0003800000 */
.L_x_61:
        /* <DEDUP_REMOVED lines=10> */
.L_x_64:
[----:B------:R-:W-:Y:S05]  /*2ff0*/  BSYNC B1 ;  /* 0x0000000000017941 */ /* 0x000fea0003800000 */
.L_x_63:
        /* <DEDUP_REMOVED lines=9> */
.L_x_66:
[----:B------:R-:W-:Y:S05]  /*3090*/  BSYNC B1 ;  /* 0x0000000000017941 */ /* 0x000fea0003800000 */
.L_x_65:
        /* <DEDUP_REMOVED lines=9> */
.L_x_68:
[----:B------:R-:W-:Y:S05]  /*3130*/  BSYNC B1 ;  /* 0x0000000000017941 */ /* 0x000fea0003800000 */
.L_x_67:
        /* <DEDUP_REMOVED lines=10> */
.L_x_70:
[----:B------:R-:W-:Y:S05]  /*31e0*/  BSYNC B1 ;  /* 0x0000000000017941 */ /* 0x000fea0003800000 */
.L_x_69:
        /* <DEDUP_REMOVED lines=10> */
.L_x_72:
[----:B------:R-:W-:Y:S05]  /*3290*/  BSYNC B1 ;  /* 0x0000000000017941 */ /* 0x000fea0003800000 */
.L_x_71:
        /* <DEDUP_REMOVED lines=9> */
.L_x_74:
[----:B------:R-:W-:Y:S05]  /*3330*/  BSYNC B1 ;  /* 0x0000000000017941 */ /* 0x000fea0003800000 */
.L_x_73:
        /* <DEDUP_REMOVED lines=9> */
.L_x_76:
[----:B------:R-:W-:Y:S05]  /*33d0*/  BSYNC B1 ;  /* 0x0000000000017941 */ /* 0x000fea0003800000 */
.L_x_75:
        /* <DEDUP_REMOVED lines=10> */
.L_x_78:
[----:B------:R-:W-:Y:S05]  /*3480*/  BSYNC B1 ;  /* 0x0000000000017941 */ /* 0x000fea0003800000 */
.L_x_77:
        /* <DEDUP_REMOVED lines=10> */
.L_x_80:
[----:B------:R-:W-:Y:S05]  /*3530*/  BSYNC B1 ;  /* 0x0000000000017941 */ /* 0x000fea0003800000 */
.L_x_79:
        /* <DEDUP_REMOVED lines=9> */
.L_x_82:
[----:B------:R-:W-:Y:S05]  /*35d0*/  BSYNC B1 ;  /* 0x0000000000017941 */ /* 0x000fea0003800000 */
.L_x_81:
        /* <DEDUP_REMOVED lines=9> */
.L_x_84:
[----:B------:R-:W-:Y:S05]  /*3670*/  BSYNC B1 ;  /* 0x0000000000017941 */ /* 0x000fea0003800000 */
.L_x_83:
        /* <DEDUP_REMOVED lines=10> */
.L_x_86:
[----:B------:R-:W-:Y:S05]  /*3720*/  BSYNC B1 ;  /* 0x0000000000017941 */ /* 0x000fea0003800000 */
.L_x_85:
        /* <DEDUP_REMOVED lines=10> */
.L_x_88:
[----:B------:R-:W-:Y:S05]  /*37d0*/  BSYNC B1 ;  /* 0x0000000000017941 */ /* 0x000fea0003800000 */
.L_x_87:
        /* <DEDUP_REMOVED lines=9> */
.L_x_90:
[----:B------:R-:W-:Y:S05]  /*3870*/  BSYNC B1 ;  /* 0x0000000000017941 */ /* 0x000fea0003800000 */
.L_x_89:
        /* <DEDUP_REMOVED lines=9> */
.L_x_92:
[----:B------:R-:W-:Y:S05]  /*3910*/  BSYNC B1 ;  /* 0x0000000000017941 */ /* 0x000fea0003800000 */
.L_x_91:
        /* <DEDUP_REMOVED lines=10> */
.L_x_94:
[----:B------:R-:W-:Y:S05]  /*39c0*/  BSYNC B1 ;  /* 0x0000000000017941 */ /* 0x000fea0003800000 */
.L_x_93:
[----:B-----5:R-:W-:Y:S01]  /*39d0*/  IMAD.U32 R13, R19, 0x10000, RZ ;  /* 0x00010000130d7824 */ /* 0x020fe200078e00ff */
[----:B------:R-:W-:Y:S01]  /*39e0*/  ISETP.GT.AND P1, PT, R3, 0x39, PT ;  /* 0x000000390300780c */ /* 0x000fe20003f24270 */
[----:B0-----:R-:W-:Y:S01]  /*39f0*/  @P2 IMAD.MOV.U32 R2, RZ, RZ, R6 ;  /* 0x000000ffff022224 */ /* 0x001fe200078e0006 */
[----:B------:R-:W-:Y:S01]  /*3a00*/  BSSY B1, `(.L_x_95) ;  /* 0x0000009000017945 */ /* 0x000fe20003800000 */
[----:B------:R-:W-:Y:S01]  /*3a10*/  FMUL R13, R13, R58 ;  /* 0x0000003a0d0d7220 */ /* 0x000fe20000400000 */
[----:B------:R-:W-:Y:S01]  /*3a20*/  @P2 IMAD.MOV.U32 R3, RZ, RZ, R7 ;  /* 0x000000ffff032224 */ /* 0x000fe200078e0007 */
[----:B------:R-:W-:Y:S02]  /*3a30*/  ISETP.GT.AND P3, PT, R0, RZ, P1 ;  /* 0x000000ff0000720c */ /* 0x000fe40000f64270 */
[----:B------:R-:W-:-:S05]  /*3a40*/  FFMA R13, R52, R57, R13 ;  /* 0x00000039340d7223 */ /* 0x000fca000000000d */
[----:B------:R-:W-:-:S05]  /*3a50*/  F2FP.BF16.F32.PACK_AB R13, RZ, R13 ;  /* 0x0000000dff0d723e */ /* 0x000fca00000010ff */
[----:B------:R0:W-:Y:S01]  /*3a60*/  @P2 STG.E.U16 desc[UR36][R2.64+0x70], R13 ;  /* 0x0000700d02002986 */ /* 0x0001e2000c101524 */
[----:B------:R-:W-:Y:S05]  /*3a70*/  @!P3 BRA `(.L_x_96) ;  /* 0x000000000004b947 */ /* 0x000fea0003800000 */
[----:B------:R0:W5:Y:S02]  /*3a80*/  LDG.E.LTC128B.U16 R19, desc[UR36][R4.64+0x72] ;  /* 0x0000722404137981 */ /* 0x000164000c1e1520 */
.L_x_96:
[----:B------:R-:W-:Y:S05]  /*3a90*/  BSYNC B1 ;  /* 0x0000000000017941 */ /* 0x000fea0003800000 */
.L_x_95:
        /* <DEDUP_REMOVED lines=9> */
.L_x_98:
[----:B------:R-:W-:Y:S05]  /*3b30*/  BSYNC B1 ;  /* 0x0000000000017941 */ /* 0x000fea0003800000 */
.L_x_97:
[----:B-----5:R-:W-:Y:S01]  /*3b40*/  IMAD.U32 R3, R19, 0x10000, RZ ;  /* 0x0001000013037824 */ /* 0x020fe200078e00ff */
[----:B------:R-:W-:Y:S01]  /*3b50*/  ISETP.GT.AND P1, PT, R0, 0x8, P1 ;  /* 0x000000080000780c */ /* 0x000fe20000f24270 */
[----:B0-----:R-:W-:Y:S01]  /*3b60*/  @P0 IMAD.MOV.U32 R2, RZ, RZ, R10 ;  /* 0x000000ffff020224 */ /* 0x001fe200078e000a */
[----:B------:R-:W-:Y:S01]  /*3b70*/  BSSY B1, `(.L_x_99) ;  /* 0x0000009000017945 */ /* 0x000fe20003800000 */
[----:B------:R-:W-:-:S04]  /*3b80*/  FMUL R3, R3, R58 ;  /* 0x0000003a03037220 */ /* 0x000fc80000400000 */
[----:B------:R-:W-:-:S05]  /*3b90*/  FFMA R3, R54, R57, R3 ;  /* 0x0000003936037223 */ /* 0x000fca0000000003 */
[----:B------:R-:W-:-:S04]  /*3ba0*/  F2FP.BF16.F32.PACK_AB R3, RZ, R3 ;  /* 0x00000003ff03723e */ /* 0x000fc800000010ff */
[----:B-1----:R-:W-:Y:S01]  /*3bb0*/  PRMT R4, R3, 0x7610, R4 ;  /* 0x0000761003047816 */ /* 0x002fe20000000004 */
[----:B------:R-:W-:-:S05]  /*3bc0*/  @P0 IMAD.MOV.U32 R3, RZ, RZ, R11 ;  /* 0x000000ffff030224 */ /* 0x000fca00078e000b */
[----:B------:R0:W-:Y:S01]  /*3bd0*/  @P0 STG.E.U16 desc[UR36][R2.64+0x70], R4 ;  /* 0x0000700402000986 */ /* 0x0001e2000c101524 */
[----:B------:R-:W-:Y:S05]  /*3be0*/  @!P1 BRA `(.L_x_100) ;  /* 0x0000000000049947 */ /* 0x000fea0003800000 */
[----:B------:R1:W5:Y:S02]  /*3bf0*/  LDG.E.LTC128B.U16 R19, desc[UR36][R8.64+0x72] ;  /* 0x0000722408137981 */ /* 0x000364000c1e1520 */
.L_x_100:
[----:B------:R-:W-:Y:S05]  /*3c00*/  BSYNC B1 ;  /* 0x0000000000017941 */ /* 0x000fea0003800000 */
.L_x_99:
[----:B------:R-:W-:Y:S05]  /*3c10*/  @!P1 BRA `(.L_x_101) ;  /* 0x0000000800909947 */ /* 0x000fea0003800000 */
[----:B-----5:R-:W-:-:S04]  /*3c20*/  IMAD.U32 R19, R19, 0x10000, RZ ;  /* 0x0001000013137824 */ /* 0x020fc800078e00ff */
[----:B------:R-:W-:-:S04]  /*3c30*/  FMUL R0, R19, R58 ;  /* 0x0000003a13007220 */ /* 0x000fc80000400000 */
[----:B------:R-:W-:-:S05]  /*3c40*/  FFMA R0, R55, R57, R0 ;  /* 0x0000003937007223 */ /* 0x000fca0000000000 */
[----:B------:R-:W-:-:S05]  /*3c50*/  F2FP.BF16.F32.PACK_AB R0, RZ, R0 ;  /* 0x00000000ff00723e */ /* 0x000fca00000010ff */
[----:B------:R0:W-:Y:S01]  /*3c60*/  STG.E.U16 desc[UR36][R10.64+0x72], R0 ;  /* 0x000072000a007986 */ /* 0x0001e2000c101524 */
[----:B------:R-:W-:Y:S05]  /*3c70*/  BRA `(.L_x_101) ;  /* 0x0000000800787947 */ /* 0x000fea0003800000 */
.L_x_40:
[----:B------:R-:W-:Y:S01]  /*3c80*/  ISETP.GT.AND P2, PT, R3, 0x1, PT ;  /* 0x000000010300780c */ /* 0x000fe20003f44270 */
[----:B------:R-:W-:Y:S01]  /*3c90*/  ULDC.64 UR4, c[0x0][0x5c0] ;  /* 0x0001700000047ab9 */ /* 0x000fe20000000a00 */
[-C--:B------:R-:W-:Y:S01]  /*3ca0*/  FMUL R24, R24, R57.reuse ;  /* 0x0000003918187220 */ /* 0x080fe20000400000 */
[-C--:B------:R-:W-:Y:S01]  /*3cb0*/  FMUL R25, R25, R57.reuse ;  /* 0x0000003919197220 */ /* 0x080fe20000400000 */
[----:B------:R-:W-:Y:S01]  /*3cc0*/  ISETP.GT.AND P1, PT, R0, RZ, P2 ;  /* 0x000000ff0000720c */ /* 0x000fe20001724270 */
[-C--:B------:R-:W-:Y:S01]  /*3cd0*/  FMUL R26, R26, R57.reuse ;  /* 0x000000391a1a7220 */ /* 0x080fe20000400000 */
[----:B------:R-:W-:Y:S01]  /*3ce0*/  LEA R4, P4, R70, UR4, 0x1 ;  /* 0x0000000446047c11 */ /* 0x000fe2000f8808ff */
[-C--:B------:R-:W-:Y:S01]  /*3cf0*/  FMUL R27, R27, R57.reuse ;  /* 0x000000391b1b7220 */ /* 0x080fe20000400000 */
[----:B------:R-:W-:Y:S01]  /*3d00*/  F2FP.BF16.F32.PACK_AB R24, RZ, R24 ;  /* 0x00000018ff18723e */ /* 0x000fe200000010ff */
[-C--:B------:R-:W-:Y:S01]  /*3d10*/  FMUL R28, R28, R57.reuse ;  /* 0x000000391c1c7220 */ /* 0x080fe20000400000 */
[----:B------:R-:W-:Y:S01]  /*3d20*/  LEA.HI.X R5, R70, UR5, R83, 0x1, P4 ;  /* 0x0000000546057c11 */ /* 0x000fe2000a0f0c53 */
[----:B------:R-:W-:Y:S01]  /*3d30*/  FMUL R29, R29, R57 ;  /* 0x000000391d1d7220 */ /* 0x000fe20000400000 */
[----:B------:R-:W-:Y:S01]  /*3d40*/  F2FP.BF16.F32.PACK_AB R25, RZ, R25 ;  /* 0x00000019ff19723e */ /* 0x000fe200000010ff */
[-C--:B------:R-:W-:Y:S01]  /*3d50*/  FMUL R30, R30, R57.reuse ;  /* 0x000000391e1e7220 */ /* 0x080fe20000400000 */
[----:B------:R-:W-:Y:S01]  /*3d60*/  ISETP.GT.AND P2, PT, R0, 0x8, P2 ;  /* 0x000000080000780c */ /* 0x000fe20001744270 */
[----:B------:R-:W-:Y:S01]  /*3d70*/  @P3 STG.E.U16 desc[UR36][R4.64], R24 ;  /* 0x0000001804003986 */ /* 0x000fe2000c101524 */
[C---:B------:R-:W-:Y:S01]  /*3d80*/  SHF.L.U64.HI R77, R76.reuse, 0x4, R77 ;  /* 0x000000044c4d7819 */ /* 0x040fe2000001024d */
[-C--:B------:R-:W-:Y:S01]  /*3d90*/  FMUL R31, R31, R57.reuse ;  /* 0x000000391f1f7220 */ /* 0x080fe20000400000 */
[----:B------:R-:W-:Y:S01]  /*3da0*/  LEA R6, P3, R76, R4, 0x4 ;  /* 0x000000044c067211 */ /* 0x000fe200078620ff */
[----:B------:R-:W-:Y:S01]  /*3db0*/  @P1 STG.E.U16 desc[UR36][R4.64+0x2], R25 ;  /* 0x0000021904001986 */ /* 0x000fe2000c101524 */
[----:B------:R-:W-:Y:S01]  /*3dc0*/  ISETP.GT.AND P1, PT, R0, 0x8, P0 ;  /* 0x000000080000780c */ /* 0x000fe20000724270 */
[----:B------:R-:W-:Y:S01]  /*3dd0*/  FMUL R32, R32, R57 ;  /* 0x0000003920207220 */ /* 0x000fe20000400000 */
[----:B------:R-:W-:Y:S01]  /*3de0*/  F2FP.BF16.F32.PACK_AB R26, RZ, R26 ;  /* 0x0000001aff1a723e */ /* 0x000fe200000010ff */
[----:B------:R-:W-:Y:S01]  /*3df0*/  IMAD.X R7, R77, 0x1, R5, P3 ;  /* 0x000000014d077824 */ /* 0x000fe200018e0605 */
[----:B------:R-:W-:Y:S01]  /*3e00*/  F2FP.BF16.F32.PACK_AB R27, RZ, R27 ;  /* 0x0000001bff1b723e */ /* 0x000fe200000010ff */
[-C--:B------:R-:W-:Y:S01]  /*3e10*/  FMUL R33, R33, R57.reuse ;  /* 0x0000003921217220 */ /* 0x080fe20000400000 */
[----:B------:R-:W-:Y:S01]  /*3e20*/  ISETP.GT.AND P0, PT, R3, 0x8, PT ;  /* 0x000000080300780c */ /* 0x000fe20003f04270 */
[-C--:B------:R-:W-:Y:S01]  /*3e30*/  FMUL R34, R34, R57.reuse ;  /* 0x0000003922227220 */ /* 0x080fe20000400000 */
[----:B------:R-:W-:Y:S01]  /*3e40*/  F2FP.BF16.F32.PACK_AB R28, RZ, R28 ;  /* 0x0000001cff1c723e */ /* 0x000fe200000010ff */
[-C--:B------:R-:W-:Y:S01]  /*3e50*/  FMUL R35, R35, R57.reuse ;  /* 0x0000003923237220 */ /* 0x080fe20000400000 */
[----:B------:R-:W-:Y:S01]  /*3e60*/  ISETP.GT.AND P4, PT, R0, RZ, P0 ;  /* 0x000000ff0000720c */ /* 0x000fe20000784270 */
[----:B------:R-:W-:Y:S01]  /*3e70*/  FMUL R36, R36, R57 ;  /* 0x0000003924247220 */ /* 0x000fe20000400000 */
[----:B------:R-:W-:Y:S01]  /*3e80*/  F2FP.BF16.F32.PACK_AB R29, RZ, R29 ;  /* 0x0000001dff1d723e */ /* 0x000fe200000010ff */
[----:B------:R-:W-:Y:S01]  /*3e90*/  @P1 STG.E.U16 desc[UR36][R6.64], R26 ;  /* 0x0000001a06001986 */ /* 0x000fe2000c101524 */
[----:B------:R-:W-:Y:S01]  /*3ea0*/  ISETP.GT.AND P1, PT, R0, 0x8, P0 ;  /* 0x000000080000780c */ /* 0x000fe20000724270 */
[-C--:B------:R-:W-:Y:S01]  /*3eb0*/  FMUL R37, R37, R57.reuse ;  /* 0x0000003925257220 */ /* 0x080fe20000400000 */
[C---:B------:R-:W-:Y:S01]  /*3ec0*/  ISETP.GT.AND P0, PT, R3.reuse, 0x10, PT ;  /* 0x000000100300780c */ /* 0x040fe20003f04270 */
[----:B------:R-:W-:Y:S01]  /*3ed0*/  @P2 STG.E.U16 desc[UR36][R6.64+0x2], R27 ;  /* 0x0000021b06002986 */ /* 0x000fe2000c101524 */
[----:B------:R-:W-:Y:S01]  /*3ee0*/  ISETP.GT.AND P2, PT, R3, 0x9, PT ;  /* 0x000000090300780c */ /* 0x000fe20003f44270 */
[-C--:B------:R-:W-:Y:S01]  /*3ef0*/  FMUL R38, R38, R57.reuse ;  /* 0x0000003926267220 */ /* 0x080fe20000400000 */
[----:B------:R-:W-:Y:S01]  /*3f00*/  F2FP.BF16.F32.PACK_AB R30, RZ, R30 ;  /* 0x0000001eff1e723e */ /* 0x000fe200000010ff */
[-C--:B------:R-:W-:Y:S01]  /*3f10*/  FMUL R39, R39, R57.reuse ;  /* 0x0000003927277220 */ /* 0x080fe20000400000 */
[C---:B------:R-:W-:Y:S01]  /*3f20*/  ISETP.GT.AND P3, PT, R0.reuse, RZ, P2 ;  /* 0x000000ff0000720c */ /* 0x040fe20001764270 */
[----:B------:R-:W-:Y:S01]  /*3f30*/  @P4 STG.E.U16 desc[UR36][R4.64+0x10], R28 ;  /* 0x0000101c04004986 */ /* 0x000fe2000c101524 */
[----:B------:R-:W-:Y:S01]  /*3f40*/  ISETP.GT.AND P2, PT, R0, 0x8, P2 ;  /* 0x000000080000780c */ /* 0x000fe20001744270 */
[----:B------:R-:W-:Y:S01]  /*3f50*/  FMUL R40, R40, R57 ;  /* 0x0000003928287220 */ /* 0x000fe20000400000 */
[----:B------:R-:W-:Y:S01]  /*3f60*/  F2FP.BF16.F32.PACK_AB R31, RZ, R31 ;  /* 0x0000001fff1f723e */ /* 0x000fe200000010ff */
[-C--:B------:R-:W-:Y:S01]  /*3f70*/  FMUL R41, R41, R57.reuse ;  /* 0x0000003929297220 */ /* 0x080fe20000400000 */
[----:B------:R-:W-:Y:S01]  /*3f80*/  ISETP.GT.AND P4, PT, R0, RZ, P0 ;  /* 0x000000ff0000720c */ /* 0x000fe20000784270 */
[-C--:B------:R-:W-:Y:S01]  /*3f90*/  FMUL R42, R42, R57.reuse ;  /* 0x000000392a2a7220 */ /* 0x080fe20000400000 */
[----:B------:R-:W-:Y:S01]  /*3fa0*/  F2FP.BF16.F32.PACK_AB R32, RZ, R32 ;  /* 0x00000020ff20723e */ /* 0x000fe200000010ff */
[----:B------:R-:W-:Y:S01]  /*3fb0*/  FMUL R43, R43, R57 ;  /* 0x000000392b2b7220 */ /* 0x000fe20000400000 */
[----:B------:R-:W-:Y:S01]  /*3fc0*/  F2FP.BF16.F32.PACK_AB R33, RZ, R33 ;  /* 0x00000021ff21723e */ /* 0x000fe200000010ff */
[-C--:B------:R-:W-:Y:S01]  /*3fd0*/  FMUL R44, R44, R57.reuse ;  /* 0x000000392c2c7220 */ /* 0x080fe20000400000 */
[----:B------:R-:W-:Y:S01]  /*3fe0*/  F2FP.BF16.F32.PACK_AB R34, RZ, R34 ;  /* 0x00000022ff22723e */ /* 0x000fe200000010ff */
[----:B------:R-:W-:Y:S01]  /*3ff0*/  @P3 STG.E.U16 desc[UR36][R4.64+0x12], R29 ;  /* 0x0000121d04003986 */ /* 0x000fe2000c101524 */
[----:B------:R-:W-:Y:S01]  /*4000*/  ISETP.GT.AND P3, PT, R3, 0x11, PT ;  /* 0x000000110300780c */ /* 0x000fe20003f64270 */
[----:B------:R-:W-:Y:S01]  /*4010*/  FMUL R45, R45, R57 ;  /* 0x000000392d2d7220 */ /* 0x000fe20000400000 */
[----:B------:R-:W-:Y:S01]  /*4020*/  F2FP.BF16.F32.PACK_AB R35, RZ, R35 ;  /* 0x00000023ff23723e */ /* 0x000fe200000010ff */
[----:B------:R-:W-:Y:S01]  /*4030*/  @P1 STG.E.U16 desc[UR36][R6.64+0x10], R30 ;  /* 0x0000101e06001986 */ /* 0x000fe2000c101524 */
[----:B------:R-:W-:Y:S01]  /*4040*/  ISETP.GT.AND P1, PT, R0, 0x8, P0 ;  /* 0x000000080000780c */ /* 0x000fe20000724270 */
[-C--:B------:R-:W-:Y:S01]  /*4050*/  FMUL R46, R46, R57.reuse ;  /* 0x000000392e2e7220 */ /* 0x080fe20000400000 */
[----:B------:R-:W-:Y:S01]  /*4060*/  ISETP.GT.AND P0, PT, R3, 0x18, PT ;  /* 0x000000180300780c */ /* 0x000fe20003f04270 */
[----:B------:R-:W-:Y:S01]  /*4070*/  @P2 STG.E.U16 desc[UR36][R6.64+0x12], R31 ;  /* 0x0000121f06002986 */ /* 0x000fe2000c101524 */
[C---:B------:R-:W-:Y:S01]  /*4080*/  ISETP.GT.AND P2, PT, R0.reuse, RZ, P3 ;  /* 0x000000ff0000720c */ /* 0x040fe20001f44270 */
[-C--:B------:R-:W-:Y:S01]  /*4090*/  FMUL R47, R47, R57.reuse ;  /* 0x000000392f2f7220 */ /* 0x080fe20000400000 */
[C---:B------:R-:W-:Y:S01]  /*40a0*/  ISETP.GT.AND P3, PT, R0.reuse, 0x8, P3 ;  /* 0x000000080000780c */ /* 0x040fe20001f64270 */
[----:B------:R-:W-:Y:S01]  /*40b0*/  @P4 STG.E.U16 desc[UR36][R4.64+0x20], R32 ;  /* 0x0000202004004986 */ /* 0x000fe2000c101524 */
[----:B------:R-:W-:Y:S01]  /*40c0*/  ISETP.GT.AND P4, PT, R0, RZ, P0 ;  /* 0x000000ff0000720c */ /* 0x000fe20000784270 */
[-C--:B------:R-:W-:Y:S01]  /*40d0*/  FMUL R48, R48, R57.reuse ;  /* 0x0000003930307220 */ /* 0x080fe20000400000 */
[----:B------:R-:W-:Y:S01]  /*40e0*/  F2FP.BF16.F32.PACK_AB R36, RZ, R36 ;  /* 0x00000024ff24723e */ /* 0x000fe200000010ff */
[----:B------:R-:W-:Y:S01]  /*40f0*/  FMUL R49, R49, R57 ;  /* 0x0000003931317220 */ /* 0x000fe20000400000 */
[----:B------:R-:W-:Y:S01]  /*4100*/  F2FP.BF16.F32.PACK_AB R37, RZ, R37 ;  /* 0x00000025ff25723e */ /* 0x000fe200000010ff */
[-C--:B------:R-:W-:Y:S01]  /*4110*/  FMUL R50, R50, R57.reuse ;  /* 0x0000003932327220 */ /* 0x080fe20000400000 */
[----:B------:R-:W-:Y:S01]  /*4120*/  F2FP.BF16.F32.PACK_AB R38, RZ, R38 ;  /* 0x00000026ff26723e */ /* 0x000fe200000010ff */
[----:B------:R-:W-:Y:S01]  /*4130*/  FMUL R51, R51, R57 ;  /* 0x0000003933337220 */ /* 0x000fe20000400000 */
[----:B------:R-:W-:Y:S01]  /*4140*/  F2FP.BF16.F32.PACK_AB R39, RZ, R39 ;  /* 0x00000027ff27723e */ /* 0x000fe200000010ff */
[----:B------:R-:W-:Y:S01]  /*4150*/  @P2 STG.E.U16 desc[UR36][R4.64+0x22], R33 ;  /* 0x0000222104002986 */ /* 0x000fe2000c101524 */
[----:B------:R-:W-:Y:S01]  /*4160*/  F2FP.BF16.F32.PACK_AB R40, RZ, R40 ;  /* 0x00000028ff28723e */ /* 0x000fe200000010ff */
        /* <DEDUP_REMOVED lines=10> */
[----:B------:R-:W-:Y:S01]  /*4210*/  @P4 STG.E.U16 desc[UR36][R4.64+0x30], R36 ;  /* 0x0000302404004986 */ /* 0x000fe2000c101524 */
[C---:B------:R-:W-:Y:S01]  /*4220*/  ISETP.GT.AND P2, PT, R0.reuse, RZ, P3 ;  /* 0x000000ff0000720c */ /* 0x040fe20001f44270 */
[----:B------:R-:W-:Y:S01]  /*4230*/  FMUL R55, R55, R57 ;  /* 0x0000003937377220 */ /* 0x000fe20000400000 */
[----:B------:R-:W-:-:S02]  /*4240*/  ISETP.GT.AND P4, PT, R0, 0x8, P3 ;  /* 0x000000080000780c */ /* 0x000fc40001f84270 */
[C---:B------:R-:W-:Y:S02]  /*4250*/  ISETP.GT.AND P3, PT, R0.reuse, RZ, P0 ;  /* 0x000000ff0000720c */ /* 0x040fe40000764270 */
[----:B------:R-:W-:Y:S02]  /*4260*/  ISETP.GT.AND P0, PT, R0, 0x8, P0 ;  /* 0x000000080000780c */ /* 0x000fe40000704270 */
[----:B------:R-:W-:Y:S02]  /*4270*/  F2FP.BF16.F32.PACK_AB R43, RZ, R43 ;  /* 0x0000002bff2b723e */ /* 0x000fe400000010ff */
[----:B------:R-:W-:Y:S02]  /*4280*/  F2FP.BF16.F32.PACK_AB R44, RZ, R44 ;  /* 0x0000002cff2c723e */ /* 0x000fe400000010ff */
[----:B------:R-:W-:Y:S01]  /*4290*/  F2FP.BF16.F32.PACK_AB R45, RZ, R45 ;  /* 0x0000002dff2d723e */ /* 0x000fe200000010ff */
[----:B------:R-:W-:Y:S01]  /*42a0*/  @P2 STG.E.U16 desc[UR36][R4.64+0x32], R37 ;  /* 0x0000322504002986 */ /* 0x000fe2000c101524 */
[----:B------:R-:W-:-:S02]  /*42b0*/  F2FP.BF16.F32.PACK_AB R46, RZ, R46 ;  /* 0x0000002eff2e723e */ /* 0x000fc400000010ff */
[----:B------:R-:W-:Y:S01]  /*42c0*/  F2FP.BF16.F32.PACK_AB R47, RZ, R47 ;  /* 0x0000002fff2f723e */ /* 0x000fe200000010ff */
[----:B------:R-:W-:Y:S01]  /*42d0*/  @P1 STG.E.U16 desc[UR36][R6.64+0x30], R38 ;  /* 0x0000302606001986 */ /* 0x000fe2000c101524 */
[C---:B------:R-:W-:Y:S02]  /*42e0*/  ISETP.GT.AND P1, PT, R3.reuse, 0x28, PT ;  /* 0x000000280300780c */ /* 0x040fe40003f24270 */
[----:B------:R-:W-:Y:S01]  /*42f0*/  F2FP.BF16.F32.PACK_AB R48, RZ, R48 ;  /* 0x00000030ff30723e */ /* 0x000fe200000010ff */
[----:B------:R-:W-:Y:S01]  /*4300*/  @P4 STG.E.U16 desc[UR36][R6.64+0x32], R39 ;  /* 0x0000322706004986 */ /* 0x000fe2000c101524 */
[----:B------:R-:W-:Y:S02]  /*4310*/  ISETP.GT.AND P4, PT, R3, 0x21, PT ;  /* 0x000000210300780c */ /* 0x000fe40003f84270 */
[----:B------:R-:W-:Y:S01]  /*4320*/  F2FP.BF16.F32.PACK_AB R49, RZ, R49 ;  /* 0x00000031ff31723e */ /* 0x000fe200000010ff */
[----:B------:R-:W-:Y:S01]  /*4330*/  @P3 STG.E.U16 desc[UR36][R4.64+0x40], R40 ;  /* 0x0000402804003986 */ /* 0x000fe2000c101524 */
[----:B------:R-:W-:-:S02]  /*4340*/  ISETP.GT.AND P2, PT, R0, RZ, P4 ;  /* 0x000000ff0000720c */ /* 0x000fc40002744270 */
[C---:B------:R-:W-:Y:S02]  /*4350*/  ISETP.GT.AND P4, PT, R0.reuse, 0x8, P4 ;  /* 0x000000080000780c */ /* 0x040fe40002784270 */
        /* <DEDUP_REMOVED lines=12> */
[C---:B------:R-:W-:Y:S02]  /*4420*/  ISETP.GT.AND P2, PT, R0.reuse, RZ, P0 ;  /* 0x000000ff0000720c */ /* 0x040fe40000744270 */
[----:B------:R-:W-:Y:S01]  /*4430*/  ISETP.GT.AND P0, PT, R0, 0x8, P0 ;  /* 0x000000080000780c */ /* 0x000fe20000704270 */
[----:B------:R-:W-:Y:S01]  /*4440*/  @P3 STG.E.U16 desc[UR36][R4.64+0x50], R44 ;  /* 0x0000502c04003986 */ /* 0x000fe2000c101524 */
[----:B------:R-:W-:-:S04]  /*4450*/  ISETP.GT.AND P3, PT, R3, 0x30, PT ;  /* 0x000000300300780c */ /* 0x000fc80003f64270 */
[C---:B------:R-:W-:Y:S02]  /*4460*/  ISETP.GT.AND P4, PT, R0.reuse, RZ, P3 ;  /* 0x000000ff0000720c */ /* 0x040fe40001f84270 */
[----:B------:R-:W-:-:S03]  /*4470*/  ISETP.GT.AND P3, PT, R0, 0x8, P3 ;  /* 0x000000080000780c */ /* 0x000fc60001f64270 */
[----:B------:R-:W-:Y:S01]  /*4480*/  @P2 STG.E.U16 desc[UR36][R4.64+0x52], R45 ;  /* 0x0000522d04002986 */ /* 0x000fe2000c101524 */
[----:B------:R-:W-:-:S03]  /*4490*/  ISETP.GT.AND P2, PT, R3, 0x39, PT ;  /* 0x000000390300780c */ /* 0x000fc60003f44270 */
[----:B------:R-:W-:Y:S01]  /*44a0*/  @P1 STG.E.U16 desc[UR36][R6.64+0x50], R46 ;  /* 0x0000502e06001986 */ /* 0x000fe2000c101524 */
[----:B------:R-:W-:-:S03]  /*44b0*/  ISETP.GT.AND P1, PT, R3, 0x38, PT ;  /* 0x000000380300780c */ /* 0x000fc60003f24270 */
[----:B------:R-:W-:Y:S01]  /*44c0*/  @P0 STG.E.U16 desc[UR36][R6.64+0x52], R47 ;  /* 0x0000522f06000986 */ /* 0x000fe2000c101524 */
[----:B------:R-:W-:-:S03]  /*44d0*/  ISETP.GT.AND P0, PT, R3, 0x31, PT ;  /* 0x000000310300780c */ /* 0x000fc60003f04270 */
[----:B------:R-:W-:Y:S01]  /*44e0*/  @P4 STG.E.U16 desc[UR36][R4.64+0x60], R48 ;  /* 0x0000603004004986 */ /* 0x000fe2000c101524 */
[C---:B------:R-:W-:Y:S02]  /*44f0*/  ISETP.GT.AND P4, PT, R0.reuse, RZ, P0 ;  /* 0x000000ff0000720c */ /* 0x040fe40000784270 */
[----:B------:R-:W-:-:S11]  /*4500*/  ISETP.GT.AND P0, PT, R0, 0x8, P0 ;  /* 0x000000080000780c */ /* 0x000fd60000704270 */
[----:B------:R-:W-:Y:S02]  /*4510*/  @P4 IMAD.MOV.U32 R2, RZ, RZ, R4 ;  /* 0x000000ffff024224 */ /* 0x000fe400078e0004 */
[----:B------:R-:W-:-:S05]  /*4520*/  @P4 IMAD.MOV.U32 R3, RZ, RZ, R5 ;  /* 0x000000ffff034224 */ /* 0x000fca00078e0005 */
[----:B------:R1:W-:Y:S01]  /*4530*/  @P4 STG.E.U16 desc[UR36][R2.64+0x62], R49 ;  /* 0x0000623102004986 */ /* 0x0003e2000c101524 */
[C---:B------:R-:W-:Y:S02]  /*4540*/  ISETP.GT.AND P4, PT, R0.reuse, RZ, P2 ;  /* 0x000000ff0000720c */ /* 0x040fe40001784270 */
[----:B------:R-:W-:Y:S01]  /*4550*/  ISETP.GT.AND P2, PT, R0, 0x8, P2 ;  /* 0x000000080000780c */ /* 0x000fe20001744270 */
[----:B-1----:R-:W-:Y:S02]  /*4560*/  @P3 IMAD.MOV.U32 R2, RZ, RZ, R6 ;  /* 0x000000ffff023224 */ /* 0x002fe400078e0006 */
[----:B------:R-:W-:-:S05]  /*4570*/  @P3 IMAD.MOV.U32 R3, RZ, RZ, R7 ;  /* 0x000000ffff033224 */ /* 0x000fca00078e0007 */
[----:B------:R1:W-:Y:S01]  /*4580*/  @P3 STG.E.U16 desc[UR36][R2.64+0x60], R50 ;  /* 0x0000603202003986 */ /* 0x0003e2000c101524 */
[C---:B------:R-:W-:Y:S02]  /*4590*/  ISETP.GT.AND P3, PT, R0.reuse, RZ, P1 ;  /* 0x000000ff0000720c */ /* 0x040fe40000f64270 */
[----:B------:R-:W-:Y:S01]  /*45a0*/  ISETP.GT.AND P1, PT, R0, 0x8, P1 ;  /* 0x000000080000780c */ /* 0x000fe20000f24270 */
[----:B-1----:R-:W-:Y:S02]  /*45b0*/  @P0 IMAD.MOV.U32 R2, RZ, RZ, R6 ;  /* 0x000000ffff020224 */ /* 0x002fe400078e0006 */
[----:B------:R-:W-:-:S05]  /*45c0*/  @P0 IMAD.MOV.U32 R3, RZ, RZ, R7 ;  /* 0x000000ffff030224 */ /* 0x000fca00078e0007 */
[----:B------:R1:W-:Y:S03]  /*45d0*/  @P0 STG.E.U16 desc[UR36][R2.64+0x62], R51 ;  /* 0x0000623302000986 */ /* 0x0003e6000c101524 */
[----:B-1----:R-:W-:Y:S02]  /*45e0*/  @P3 IMAD.MOV.U32 R2, RZ, RZ, R4 ;  /* 0x000000ffff023224 */ /* 0x002fe400078e0004 */
[----:B------:R-:W-:-:S05]  /*45f0*/  @P3 IMAD.MOV.U32 R3, RZ, RZ, R5 ;  /* 0x000000ffff033224 */ /* 0x000fca00078e0005 */
[----:B------:R1:W-:Y:S04]  /*4600*/  @P3 STG.E.U16 desc[UR36][R2.64+0x70], R52 ;  /* 0x0000703402003986 */ /* 0x0003e8000c101524 */
[----:B------:R2:W-:Y:S01]  /*4610*/  @P4 STG.E.U16 desc[UR36][R4.64+0x72], R53 ;  /* 0x0000723504004986 */ /* 0x0005e2000c101524 */
[----:B-1----:R-:W-:Y:S02]  /*4620*/  @P1 IMAD.MOV.U32 R2, RZ, RZ, R6 ;  /* 0x000000ffff021224 */ /* 0x002fe400078e0006 */
[----:B------:R-:W-:-:S05]  /*4630*/  @P1 IMAD.MOV.U32 R3, RZ, RZ, R7 ;  /* 0x000000ffff031224 */ /* 0x000fca00078e0007 */
[----:B------:R2:W-:Y:S04]  /*4640*/  @P1 STG.E.U16 desc[UR36][R2.64+0x70], R54 ;  /* 0x0000703602001986 */ /* 0x0005e8000c101524 */
[----:B------:R2:W-:Y:S02]  /*4650*/  @P2 STG.E.U16 desc[UR36][R6.64+0x72], R55 ;  /* 0x0000723706002986 */ /* 0x0005e4000c101524 */
.L_x_101:
[----:B------:R-:W-:Y:S05]  /*4660*/  BSYNC B0 ;  /* 0x0000000000007941 */ /* 0x000fea0003800000 */
.L_x_39:
[----:B0-2---:R-:W2:Y:S01]  /*4670*/  LDL.64 R2, [R1] ;  /* 0x0000000001027983 */ /* 0x005ea20000100a00 */
[----:B------:R-:W-:Y:S01]  /*4680*/  ULDC.64 UR4, c[0x0][0x650] ;  /* 0x0001940000047ab9 */ /* 0x000fe20000000a00 */
[----:B------:R0:W-:Y:S01]  /*4690*/  SYNCS.ARRIVE.TRANS64.A1T0 RZ, [R65+UR47], RZ ;  /* 0x000000ff41ff79a7 */ /* 0x0001e2000810002f */
[----:B------:R-:W-:Y:S01]  /*46a0*/  PRMT R0, RZ, 0x7610, R0 ;  /* 0x00007610ff007816 */ /* 0x000fe20000000000 */
[----:B-----5:R-:W-:Y:S02]  /*46b0*/  IMAD.MOV.U32 R19, RZ, RZ, -0x1 ;  /* 0xffffffffff137424 */ /* 0x020fe400078e00ff */
[----:B------:R-:W-:Y:S01]  /*46c0*/  IMAD.MOV.U32 R22, RZ, RZ, -0x1 ;  /* 0xffffffffff167424 */ /* 0x000fe200078e00ff */
[----:B--2---:R-:W-:-:S04]  /*46d0*/  LEA R18, P0, R2, R18, 0x1 ;  /* 0x0000001202127211 */ /* 0x004fc800078008ff */
[----:B------:R-:W-:Y:S01]  /*46e0*/  LEA.HI.X R17, R2, R17, R23, 0x1, P0 ;  /* 0x0000001102117211 */ /* 0x000fe200000f0c17 */
[----:B------:R-:W-:Y:S01]  /*46f0*/  IMAD.MOV.U32 R2, RZ, RZ, -0x1 ;  /* 0xffffffffff027424 */ /* 0x000fe200078e00ff */
[----:B------:R-:W-:-:S04]  /*4700*/  ISETP.GE.U32.AND P0, PT, R18, UR4, PT ;  /* 0x0000000412007c0c */ /* 0x000fc8000bf06070 */
[----:B------:R-:W-:-:S13]  /*4710*/  ISETP.GE.U32.AND.EX P0, PT, R17, UR5, PT, P0 ;  /* 0x0000000511007c0c */ /* 0x000fda000bf06100 */
[----:B0-----:R-:W-:Y:S05]  /*4720*/  @P0 BRA `(.L_x_102) ;  /* 0x0000000400700947 */ /* 0x001fea0003800000 */
[----:B------:R-:W0:Y:S01]  /*4730*/  S2R R10, SR_CTAID.X ;  /* 0x00000000000a7919 */ /* 0x000e220000002500 */
[----:B-1-34-:R-:W1:Y:S01]  /*4740*/  LDC.64 R8, c[0x0][0x628] ;  /* 0x00018a00ff087b82 */ /* 0x01ae620000000a00 */
[----:B------:R-:W-:Y:S01]  /*4750*/  ULDC UR4, c[0x0][0x150] ;  /* 0x0000540000047ab9 */ /* 0x000fe20000000800 */
[----:B------:R-:W-:Y:S01]  /*4760*/  IMAD.MOV.U32 R6, RZ, RZ, R18 ;  /* 0x000000ffff067224 */ /* 0x000fe200078e0012 */
[----:B------:R-:W2:Y:S01]  /*4770*/  S2R R20, SR_CTAID.Y ;  /* 0x0000000000147919 */ /* 0x000ea20000002600 */
[----:B------:R-:W-:-:S04]  /*4780*/  IMAD.MOV.U32 R7, RZ, RZ, R17 ;  /* 0x000000ffff077224 */ /* 0x000fc800078e0011 */
[----:B------:R-:W3:Y:S08]  /*4790*/  LDC R15, c[0x0][0x144] ;  /* 0x00005100ff0f7b82 */ /* 0x000ef00000000800 */
[----:B------:R-:W4:Y:S08]  /*47a0*/  LDC R0, c[0x0][0x630] ;  /* 0x00018c00ff007b82 */ /* 0x000f300000000800 */
[----:B------:R-:W2:Y:S01]  /*47b0*/  LDC.64 R12, c[0x0][0x620] ;  /* 0x00018800ff0c7b82 */ /* 0x000ea20000000a00 */
[----:B-1----:R-:W-:-:S04]  /*47c0*/  ISETP.NE.U32.AND P0, PT, R8, RZ, PT ;  /* 0x000000ff0800720c */ /* 0x002fc80003f05070 */
[----:B------:R-:W-:Y:S02]  /*47d0*/  ISETP.NE.AND.EX P0, PT, R9, RZ, PT, P0 ;  /* 0x000000ff0900720c */ /* 0x000fe40003f05300 */
[----:B0-----:R-:W-:-:S05]  /*47e0*/  I2FP.F32.U32 R2, R10 ;  /* 0x0000000a00027245 */ /* 0x001fca0000201000 */
[----:B------:R-:W-:-:S04]  /*47f0*/  FMUL R2, R2, UR4 ;  /* 0x0000000402027c20 */ /* 0x000fc80008400000 */
[----:B------:R0:W1:Y:S02]  /*4800*/  F2I.U32.TRUNC.NTZ R14, R2 ;  /* 0x00000002000e7305 */ /* 0x000064000020f000 */
[----:B---34-:R-:W-:Y:S05]  /*4810*/  @!P0 BRA `(.L_x_103) ;  /* 0x0000000000288947 */ /* 0x018fea0003800000 */
[----:B------:R-:W3:Y:S02]  /*4820*/  LDC R3, c[0x0][0x634] ;  /* 0x00018d00ff037b82 */ /* 0x000ee40000000800 */
[----:B---3--:R-:W-:-:S05]  /*4830*/  IADD3 R7, P0, R18, R3, RZ ;  /* 0x0000000312077210 */ /* 0x008fca0007f1e0ff */
[----:B------:R-:W-:-:S04]  /*4840*/  IMAD.X R11, RZ, RZ, R17, P0 ;  /* 0x000000ffff0b7224 */ /* 0x000fc800000e0611 */
[----:B0-----:R-:W-:-:S04]  /*4850*/  IMAD.WIDE.U32 R2, R11, R8, RZ ;  /* 0x000000080b027225 */ /* 0x001fc800078e00ff */
[----:B------:R-:W-:-:S04]  /*4860*/  IMAD.WIDE.U32 R4, P0, R7, R9, R2 ;  /* 0x0000000907047225 */ /* 0x000fc80007800002 */
[----:B------:R-:W-:-:S04]  /*4870*/  IMAD.WIDE.U32 R2, R7, R8, RZ ;  /* 0x0000000807027225 */ /* 0x000fc800078e00ff */
[----:B------:R-:W-:Y:S01]  /*4880*/  IMAD.X R7, RZ, RZ, RZ, P0 ;  /* 0x000000ffff077224 */ /* 0x000fe200000e06ff */
[----:B------:R-:W-:Y:S01]  /*4890*/  IADD3 RZ, P0, R3, R4, RZ ;  /* 0x0000000403ff7210 */ /* 0x000fe20007f1e0ff */
[----:B------:R-:W-:-:S04]  /*48a0*/  IMAD.MOV.U32 R6, RZ, RZ, R5 ;  /* 0x000000ffff067224 */ /* 0x000fc800078e0005 */
[----:B------:R-:W-:-:S08]  /*48b0*/  IMAD.WIDE.U32.X R6, R11, R9, R6, P0 ;  /* 0x000000090b067225 */ /* 0x000fd000000e0406 */
.L_x_103:
[----:B------:R-:W3:Y:S01]  /*48c0*/  LDC.64 R26, c[0x0][0x640] ;  /* 0x00019000ff1a7b82 */ /* 0x000ee20000000a00 */
[-C--:B------:R-:W-:Y:S01]  /*48d0*/  SHF.R.U64 R11, R6, R0.reuse, R7 ;  /* 0x00000000060b7219 */ /* 0x080fe20000001207 */
[----:B------:R-:W-:Y:S01]  /*48e0*/  IMAD.MOV.U32 R19, RZ, RZ, R17 ;  /* 0x000000ffff137224 */ /* 0x000fe200078e0011 */
[----:B------:R-:W-:Y:S01]  /*48f0*/  SHF.R.U32.HI R0, RZ, R0, R7 ;  /* 0x00000000ff007219 */ /* 0x000fe20000011607 */
[----:B-1----:R-:W-:Y:S01]  /*4900*/  IMAD.MOV R14, RZ, RZ, -R14 ;  /* 0x000000ffff0e7224 */ /* 0x002fe200078e0a0e */
[----:B------:R-:W-:Y:S01]  /*4910*/  IADD3 R5, P0, RZ, -R11, RZ ;  /* 0x8000000bff057210 */ /* 0x000fe20007f1e0ff */
[----:B------:R-:W-:Y:S01]  /*4920*/  ULDC UR4, c[0x0][0x154] ;  /* 0x0000550000047ab9 */ /* 0x000fe20000000800 */
[----:B------:R-:W-:Y:S01]  /*4930*/  IMAD.MOV.U32 R7, RZ, RZ, 0x1 ;  /* 0x00000001ff077424 */ /* 0x000fe200078e00ff */
[----:B------:R-:W1:Y:S01]  /*4940*/  LDC R4, c[0x0][0x618] ;  /* 0x00018600ff047b82 */ /* 0x000e620000000800 */
[----:B------:R-:W-:Y:S02]  /*4950*/  IMAD R22, R15, R14, R10 ;  /* 0x0000000e0f167224 */ /* 0x000fe400078e020a */
[----:B------:R-:W-:-:S04]  /*4960*/  IMAD.X R3, RZ, RZ, ~R0, P0 ;  /* 0x000000ffff037224 */ /* 0x000fc800000e0e00 */
[-C--:B--2---:R-:W-:Y:S01]  /*4970*/  IMAD R0, R3, R12.reuse, RZ ;  /* 0x0000000c03007224 */ /* 0x084fe200078e02ff */
[----:B------:R-:W2:Y:S01]  /*4980*/  LDC R6, c[0x0][0x608] ;  /* 0x00018200ff067b82 */ /* 0x000ea20000000800 */
[----:B0-----:R-:W-:-:S04]  /*4990*/  IMAD.WIDE.U32 R2, R5, R12, R18 ;  /* 0x0000000c05027225 */ /* 0x001fc800078e0012 */
[----:B------:R-:W-:Y:S01]  /*49a0*/  IMAD R5, R5, R13, R0 ;  /* 0x0000000d05057224 */ /* 0x000fe200078e0200 */
[----:B------:R-:W-:Y:S02]  /*49b0*/  I2FP.F32.U32 R0, R20 ;  /* 0x0000001400007245 */ /* 0x000fe40000201000 */
[----:B------:R-:W0:Y:S01]  /*49c0*/  LDC R24, c[0x0][0x658] ;  /* 0x00019600ff187b82 */ /* 0x000e220000000800 */
[----:B------:R-:W-:Y:S01]  /*49d0*/  IMAD.IADD R3, R3, 0x1, R5 ;  /* 0x0000000103037824 */ /* 0x000fe200078e0205 */
[----:B---3--:R-:W-:Y:S01]  /*49e0*/  ISETP.NE.U32.AND P0, PT, R26, RZ, PT ;  /* 0x000000ff1a00720c */ /* 0x008fe20003f05070 */
[----:B------:R-:W-:Y:S01]  /*49f0*/  FMUL R0, R0, UR4 ;  /* 0x0000000400007c20 */ /* 0x000fe20008400000 */
[----:B------:R-:W-:Y:S02]  /*4a00*/  IMAD.MOV.U32 R5, RZ, RZ, -0x1 ;  /* 0xffffffffff057424 */ /* 0x000fe400078e00ff */
[----:B------:R-:W-:Y:S01]  /*4a10*/  ISETP.NE.AND.EX P0, PT, R27, RZ, PT, P0 ;  /* 0x000000ff1b00720c */ /* 0x000fe20003f05300 */
[----:B------:R3:W4:Y:S01]  /*4a20*/  F2I.U32.TRUNC.NTZ R12, R0 ;  /* 0x00000000000c7305 */ /* 0x000722000020f000 */
[----:B------:R-:W3:Y:S01]  /*4a30*/  LDC R15, c[0x0][0x148] ;  /* 0x00005200ff0f7b82 */ /* 0x000ee20000000800 */
[----:B-1----:R-:W-:-:S02]  /*4a40*/  SHF.R.U64 R10, R2, R4, R3 ;  /* 0x00000004020a7219 */ /* 0x002fc40000001203 */
[----:B------:R-:W-:-:S05]  /*4a50*/  SHF.R.U32.HI R3, RZ, R4, R3 ;  /* 0x00000004ff037219 */ /* 0x000fca0000011603 */
[----:B------:R-:W1:Y:S01]  /*4a60*/  LDC R14, c[0x0][0x600] ;  /* 0x00018000ff0e7b82 */ /* 0x000e620000000800 */
[-CC-:B--2---:R-:W-:Y:S02]  /*4a70*/  SHF.R.U64 R8, R10, R6.reuse, R3.reuse ;  /* 0x000000060a087219 */ /* 0x184fe40000001203 */
[----:B------:R-:W-:-:S05]  /*4a80*/  SHF.R.U32.HI R3, RZ, R6, R3 ;  /* 0x00000006ff037219 */ /* 0x000fca0000011603 */
[----:B------:R-:W2:Y:S01]  /*4a90*/  LDC R21, c[0x0][0x648] ;  /* 0x00019200ff157b82 */ /* 0x000ea20000000800 */
[-CC-:B0-----:R-:W-:Y:S02]  /*4aa0*/  SHF.R.U64 R13, R8, R24.reuse, R3.reuse ;  /* 0x00000018080d7219 */ /* 0x181fe40000001203 */
[-C--:B------:R-:W-:Y:S02]  /*4ab0*/  SHF.L.U32 R5, R5, R24.reuse, RZ ;  /* 0x0000001805057219 */ /* 0x080fe400000006ff */
[-C--:B------:R-:W-:Y:S01]  /*4ac0*/  SHF.R.U32.HI R3, RZ, R24.reuse, R3 ;  /* 0x00000018ff037219 */ /* 0x080fe20000011603 */
[----:B------:R-:W-:Y:S01]  /*4ad0*/  IMAD.MOV.U32 R2, RZ, RZ, R13 ;  /* 0x000000ffff027224 */ /* 0x000fe200078e000d */
[----:B------:R-:W-:Y:S01]  /*4ae0*/  SHF.L.U32 R24, R7, R24, RZ ;  /* 0x0000001807187219 */ /* 0x000fe200000006ff */
[----:B------:R-:W0:Y:S01]  /*4af0*/  LDC R25, c[0x0][0x638] ;  /* 0x00018e00ff197b82 */ /* 0x000e220000000800 */
[----:B------:R-:W-:-:S07]  /*4b00*/  LOP3.LUT R19, RZ, R5, RZ, 0x33, !PT ;  /* 0x00000005ff137212 */ /* 0x000fce00078e33ff */
[----:B------:R-:W0:Y:S01]  /*4b10*/  LDC R28, c[0x0][0x610] ;  /* 0x00018400ff1c7b82 */ /* 0x000e220000000800 */
[----:B----4-:R-:W-:Y:S05]  /*4b20*/  @!P0 BRA `(.L_x_104) ;  /* 0x0000000000288947 */ /* 0x010fea0003800000 */
[----:B---3--:R-:W3:Y:S02]  /*4b30*/  LDC R0, c[0x0][0x64c] ;  /* 0x00019300ff007b82 */ /* 0x008ee40000000800 */
        /* <DEDUP_REMOVED lines=9> */
.L_x_104:
[----:B------:R-:W4:Y:S01]  /*4bd0*/  LDC R4, c[0x0][0x65c] ;  /* 0x00019700ff047b82 */ /* 0x000f220000000800 */
[----:B--23--:R-:W-:Y:S01]  /*4be0*/  SHF.R.U64 R0, R2, R21, R3 ;  /* 0x0000001502007219 */ /* 0x00cfe20000001203 */
[----:B-1----:R-:W-:Y:S01]  /*4bf0*/  VIADD R3, R14, 0xffffffff ;  /* 0xffffffff0e037836 */ /* 0x002fe20000000000 */
[----:B------:R-:W-:Y:S01]  /*4c00*/  LOP3.LUT R19, R8, R19, RZ, 0xc0, !PT ;  /* 0x0000001308137212 */ /* 0x000fe200078ec0ff */
[----:B------:R-:W-:Y:S02]  /*4c10*/  IMAD.MOV R12, RZ, RZ, -R12 ;  /* 0x000000ffff0c7224 */ /* 0x000fe400078e0a0c */
[----:B------:R-:W-:Y:S01]  /*4c20*/  IMAD.MOV R2, RZ, RZ, -R0 ;  /* 0x000000ffff027224 */ /* 0x000fe200078e0a00 */
[----:B------:R-:W-:Y:S01]  /*4c30*/  LOP3.LUT R3, R10, R3, RZ, 0xc0, !PT ;  /* 0x000000030a037212 */ /* 0x000fe200078ec0ff */
[----:B------:R-:W-:Y:S02]  /*4c40*/  IMAD R19, R24, R0, R19 ;  /* 0x0000000018137224 */ /* 0x000fe400078e0213 */
[----:B0-----:R-:W-:-:S04]  /*4c50*/  IMAD R0, R2, R25, R13 ;  /* 0x0000001902007224 */ /* 0x001fc800078e020d */
[----:B------:R-:W-:Y:S01]  /*4c60*/  IMAD R2, R0, R14, R3 ;  /* 0x0000000e00027224 */ /* 0x000fe200078e0203 */
[----:B----4-:R-:W-:Y:S01]  /*4c70*/  ISETP.NE.AND P0, PT, R4, 0x1, PT ;  /* 0x000000010400780c */ /* 0x010fe20003f05270 */
[----:B------:R-:W-:-:S05]  /*4c80*/  IMAD.MOV.U32 R4, RZ, RZ, 0x1 ;  /* 0x00000001ff047424 */ /* 0x000fca00078e00ff */
[----:B------:R-:W-:-:S07]  /*4c90*/  PRMT R0, R4, 0x7610, R0 ;  /* 0x0000761004007816 */ /* 0x000fce0000000000 */
[----:B------:R-:W-:-:S04]  /*4ca0*/  @P0 IMAD R22, R15, R12, R20 ;  /* 0x0000000c0f160224 */ /* 0x000fc800078e0214 */
[----:B------:R-:W-:-:S05]  /*4cb0*/  IMAD R19, R19, R28, R22 ;  /* 0x0000001c13137224 */ /* 0x000fca00078e0216 */
[----:B------:R-:W-:Y:S02]  /*4cc0*/  SEL R22, R2, R19, !P0 ;  /* 0x0000001302167207 */ /* 0x000fe40004000000 */
[----:B------:R-:W-:Y:S01]  /*4cd0*/  SEL R19, R19, R2, !P0 ;  /* 0x0000000213137207 */ /* 0x000fe20004000000 */
[----:B------:R-:W-:-:S07]  /*4ce0*/  IMAD.MOV.U32 R2, RZ, RZ, R11 ;  /* 0x000000ffff027224 */ /* 0x000fce00078e000b */
.L_x_102:
[----:B------:R-:W-:Y:S02]  /*4cf0*/  LOP3.LUT P0, RZ, R0, 0xff, RZ, 0xc0, !PT ;  /* 0x000000ff00ff7812 */ /* 0x000fe4000780c0ff */
[----:B------:R-:W-:-:S11]  /*4d00*/  LOP3.LUT R73, R73, 0x1, RZ, 0x3c, !PT ;  /* 0x0000000149497812 */ /* 0x000fd600078e3cff */
[----:B------:R-:W-:Y:S05]  /*4d10*/  @P0 BRA `(.L_x_105) ;  /* 0xffffffc800c00947 */ /* 0x000fea000383ffff */
[----:B------:R-:W-:Y:S05]  /*4d20*/  EXIT ;  /* 0x000000000000794d */ /* 0x000fea0003800000 */
.L_x_18:
[----:B------:R-:W-:-:S08]  /*4d30*/  ISETP.NE.AND P0, PT, R5, RZ, PT ;  /* 0x000000ff0500720c */ /* 0x000fd00003f05270 */
[----:B0-2---:R-:W0:-:S00]  /*4d40*/  USETMAXREG.DEALLOC.CTAPOOL 0x28 ;  /* 0x00000028000079c8 */ /* 0x005e0000080e0500 */
[----:B------:R-:W-:Y:S05]  /*4d50*/  @P0 EXIT ;  /* 0x000000000000094d */ /* 0x000fea0003800000 */
[----:B0-----:R-:W-:Y:S01]  /*4d60*/  LOP3.LUT P0, RZ, R8, 0xff, RZ, 0xc0, !PT ;  /* 0x000000ff08ff7812 */ /* 0x001fe2000780c0ff */
[----:B------:R-:W-:Y:S02]  /*4d70*/  IMAD.MOV.U32 R0, RZ, RZ, 0x1 ;  /* 0x00000001ff007424 */ /* 0x000fe400078e00ff */
[----:B------:R-:W-:-:S10]  /*4d80*/  IMAD.MOV.U32 R8, RZ, RZ, RZ ;  /* 0x000000ffff087224 */ /* 0x000fd400078e00ff */
[----:B------:R-:W-:Y:S05]  /*4d90*/  @!P0 BRA `(.L_x_106) ;  /* 0x0000000c003c8947 */ /* 0x000fea0003800000 */
[----:B------:R-:W0:Y:S01]  /*4da0*/  S2UR UR8, SR_CgaCtaId ;  /* 0x00000000000879c3 */ /* 0x000e220000008800 */
[----:B------:R-:W-:Y:S01]  /*4db0*/  LOP3.LUT P0, RZ, R4, 0x1f, RZ, 0xc0, !PT ;  /* 0x0000001f04ff7812 */ /* 0x000fe2000780c0ff */
[----:B------:R-:W-:Y:S01]  /*4dc0*/  ULDC UR5, c[0x0][0x658] ;  /* 0x0001960000057ab9 */ /* 0x000fe20000000800 */
[----:B------:R-:W-:Y:S01]  /*4dd0*/  UMOV UR6, 0xffffffff ;  /* 0xffffffff00067882 */ /* 0x000fe20000000000 */
[----:B------:R-:W-:Y:S01]  /*4de0*/  BSSY B0, `(.L_x_106) ;  /* 0x00000ca000007945 */ /* 0x000fe20003800000 */
[----:B------:R-:W-:Y:S01]  /*4df0*/  USHF.L.U32 UR6, UR6, UR5, URZ ;  /* 0x0000000506067299 */ /* 0x000fe2000800063f */
[C---:B------:R-:W-:Y:S01]  /*4e00*/  ISETP.NE.AND P2, PT, R3.reuse, RZ, PT ;  /* 0x000000ff0300720c */ /* 0x040fe20003f45270 */
[----:B------:R-:W-:Y:S01]  /*4e10*/  IMAD.MOV.U32 R9, RZ, RZ, 0x1 ;  /* 0x00000001ff097424 */ /* 0x000fe200078e00ff */
[----:B------:R-:W-:Y:S01]  /*4e20*/  ISETP.NE.OR P0, PT, R3, RZ, !P0 ;  /* 0x000000ff0300720c */ /* 0x000fe20004705670 */
[----:B------:R-:W-:Y:S01]  /*4e30*/  IMAD.MOV.U32 R0, RZ, RZ, 0x1 ;  /* 0x00000001ff007424 */ /* 0x000fe200078e00ff */
[----:B------:R-:W-:Y:S01]  /*4e40*/  LOP3.LUT R6, R16, 0x2, RZ, 0xfc, !PT ;  /* 0x0000000210067812 */ /* 0x000fe200078efcff */
[----:B------:R-:W-:Y:S01]  /*4e50*/  IMAD.MOV.U32 R8, RZ, RZ, RZ ;  /* 0x000000ffff087224 */ /* 0x000fe200078e00ff */
[----:B------:R-:W-:Y:S01]  /*4e60*/  ULDC UR4, c[0x0][0x600] ;  /* 0x0001800000047ab9 */ /* 0x000fe20000000800 */
[----:B------:R-:W-:Y:S01]  /*4e70*/  UMOV UR7, 0x1 ;  /* 0x0000000100077882 */ /* 0x000fe20000000000 */
[----:B------:R-:W-:-:S02]  /*4e80*/  UIADD3 UR22, UR40, 0x1, URZ ;  /* 0x0000000128167890 */ /* 0x000fc4000fffe03f */
[----:B------:R-:W-:Y:S02]  /*4e90*/  UIADD3 UR15, UR4, -0x1, URZ ;  /* 0xffffffff040f7890 */ /* 0x000fe4000fffe03f */
[----:B------:R-:W-:Y:S02]  /*4ea0*/  USHF.L.U32 UR17, UR7, UR5, URZ ;  /* 0x0000000507117299 */ /* 0x000fe4000800063f */
[----:B------:R-:W-:Y:S01]  /*4eb0*/  ULOP3.LUT UR16, URZ, UR6, URZ, 0x33, !UPT ;  /* 0x000000063f107292 */ /* 0x000fe2000f8e333f */
[----:B------:R-:W-:Y:S01]  /*4ec0*/  ULDC.64 UR20, c[0x0][0x198] ;  /* 0x0000660000147ab9 */ /* 0x000fe20000000a00 */
[----:B0-----:R-:W-:-:S10]  /*4ed0*/  IMAD.U32 R7, RZ, RZ, UR8 ;  /* 0x00000008ff077e24 */ /* 0x001fd4000f8e00ff */
.L_x_118:
[----:B------:R-:W-:-:S03]  /*4ee0*/  UMOV UR4, 0xffffffff ;  /* 0xffffffff00047882 */ /* 0x000fc60000000000 */
[----:B------:R-:W-:Y:S05]  /*4ef0*/  BRA.DIV UR4, `(.L_x_107) ;  /* 0x0000001604607947 */ /* 0x000fea000b800000 */
[----:B------:R-:W-:-:S13]  /*4f00*/  ELECT P6, URZ, PT ;  /* 0x00000000003f782f */ /* 0x000fda00038c0000 */
.L_x_141:
[----:B------:R-:W0:Y:S01]  /*4f10*/  LDC R3, c[0x0][0x28c] ;  /* 0x0000a300ff037b82 */ /* 0x000e220000000800 */
[----:B------:R-:W-:Y:S01]  /*4f20*/  BSSY B1, `(.L_x_108) ;  /* 0x000003c000017945 */ /* 0x000fe20003800000 */
[----:B0-----:R-:W-:-:S13]  /*4f30*/  ISETP.LT.OR P6, PT, R3, 0x1, !P6 ;  /* 0x000000010300780c */ /* 0x001fda00077c1670 */
[----:B------:R-:W-:Y:S05]  /*4f40*/  @P6 BRA `(.L_x_109) ;  /* 0x0000000000e46947 */ /* 0x000fea0003800000 */
[----:B------:R-:W-:Y:S02]  /*4f50*/  IMAD R7, R19, 0x4, R7 ;  /* 0x0000000413077824 */ /* 0x000fe400078e0207 */
[----:B------:R-:W-:Y:S02]  /*4f60*/  IMAD.SHL.U32 R22, R22, 0x40, RZ ;  /* 0x0000004016167824 */ /* 0x000fe400078e00ff */
[----:B------:R-:W-:Y:S02]  /*4f70*/  IMAD.MOV.U32 R14, RZ, RZ, RZ ;  /* 0x000000ffff0e7224 */ /* 0x000fe400078e00ff */
[----:B------:R-:W-:Y:S02]  /*4f80*/  IMAD.U32 R15, RZ, RZ, UR22 ;  /* 0x00000016ff0f7e24 */ /* 0x000fe4000f8e00ff */
[----:B------:R-:W-:Y:S02]  /*4f90*/  IMAD.MOV.U32 R3, RZ, RZ, R0 ;  /* 0x000000ffff037224 */ /* 0x000fe400078e0000 */
[----:B------:R-:W-:-:S02]  /*4fa0*/  IMAD.MOV.U32 R4, RZ, RZ, R8 ;  /* 0x000000ffff047224 */ /* 0x000fc400078e0008 */
[----:B------:R-:W-:-:S07]  /*4fb0*/  IMAD.SHL.U32 R11, R7, 0x10, RZ ;  /* 0x00000010070b7824 */ /* 0x000fce00078e00ff */
.L_x_113:
[----:B------:R-:W0:Y:S01]  /*4fc0*/  S2UR UR4, SR_CgaCtaId ;  /* 0x00000000000479c3 */ /* 0x000e220000008800 */
[----:B------:R-:W-:Y:S02]  /*4fd0*/  MOV R10, 0x400 ;  /* 0x00000400000a7802 */ /* 0x000fe40000000f00 */
[----:B------:R-:W-:Y:S01]  /*4fe0*/  SHF.L.U32 R5, R3, 0x1f, RZ ;  /* 0x0000001f03057819 */ /* 0x000fe200000006ff */
[----:B0-----:R-:W-:-:S05]  /*4ff0*/  IMAD.U32 R7, RZ, RZ, UR4 ;  /* 0x00000004ff077e24 */ /* 0x001fca000f8e00ff */
[----:B------:R-:W-:Y:S02]  /*5000*/  LEA R13, R7, R10, 0x18 ;  /* 0x0000000a070d7211 */ /* 0x000fe400078ec0ff */
[----:B------:R-:W0:Y:S03]  /*5010*/  @!P2 LDC R10, c[0x0][0x500] ;  /* 0x00014000ff0aab82 */ /* 0x000e260000000800 */
[----:B------:R-:W-:-:S04]  /*5020*/  IMAD R12, R4, 0x8, R13 ;  /* 0x00000008040c7824 */ /* 0x000fc800078e020d */
[----:B------:R-:W1:Y:S02]  /*5030*/  SYNCS.PHASECHK.TRANS64.TRYWAIT P1, [R12+URZ+0x70], R5 ;  /* 0x000070050c0075a7 */ /* 0x000e64000802017f */
[----:B-1----:R-:W-:Y:S05]  /*5040*/  @!P1 BRA `(.L_x_110) ;  /* 0x00000014002c9947 */ /* 0x002fea0003800000 */
.L_x_142:
[----:B-1----:R-:W-:Y:S01]  /*5050*/  PRMT R5, R6, 0x9910, RZ ;  /* 0x0000991006057816 */ /* 0x002fe200000000ff */
[----:B0-----:R0:W-:Y:S03]  /*5060*/  @!P2 SYNCS.ARRIVE.TRANS64 RZ, [R12+URZ], R10 ;  /* 0x0000000a0cffa9a7 */ /* 0x0011e6000800003f */
[----:B------:R-:W-:-:S13]  /*5070*/  ISETP.NE.AND P1, PT, R5, 0x2, PT ;  /* 0x000000020500780c */ /* 0x000fda0003f25270 */
[----:B0-----:R-:W-:Y:S05]  /*5080*/  @P1 BRA `(.L_x_111) ;  /* 0x0000000000041947 */ /* 0x001fea0003800000 */
[----:B------:R-:W-:Y:S01]  /*5090*/  BPT.TRAP 0x1 ;  /* 0x000000040000795c */ /* 0x000fe20000300000 */
.L_x_111:
[----:B------:R-:W-:Y:S05]  /*50a0*/  @P0 BRA `(.L_x_112) ;  /* 0x0000000000040947 */ /* 0x000fea0003800000 */
[----:B------:R-:W-:Y:S01]  /*50b0*/  BPT.TRAP 0x1 ;  /* 0x000000040000795c */ /* 0x000fe20000300000 */
.L_x_112:
[----:B------:R-:W-:Y:S01]  /*50c0*/  IMAD R5, R4, 0x4, R7 ;  /* 0x0000000404057824 */ /* 0x000fe200078e0207 */
[----:B------:R-:W-:Y:S01]  /*50d0*/  R2UR UR9, R12 ;  /* 0x000000000c0972ca */ /* 0x000fe200000e0000 */
[----:B------:R-:W-:Y:S01]  /*50e0*/  VIADD R15, R15, 0xffffffff ;  /* 0xffffffff0f0f7836 */ /* 0x000fe20000000000 */
[----:B------:R-:W-:Y:S01]  /*50f0*/  UIADD3 UR4, UP0, UR20, 0xf0, URZ ;  /* 0x000000f014047890 */ /* 0x000fe2000ff1e03f */
[----:B------:R-:W-:Y:S01]  /*5100*/  IMAD.SHL.U32 R5, R5, 0x400, RZ ;  /* 0x0000040005057824 */ /* 0x000fe200078e00ff */
[----:B------:R-:W-:Y:S01]  /*5110*/  R2UR UR11, R11 ;  /* 0x000000000b0b72ca */ /* 0x000fe200000e0000 */
[----:B------:R-:W-:Y:S01]  /*5120*/  UIADD3 UR24, UP1, UR20, 0x1f0, URZ ;  /* 0x000001f014187890 */ /* 0x000fe2000ff3e03f */
[----:B------:R-:W-:Y:S01]  /*5130*/  R2UR UR10, R14 ;  /* 0x000000000e0a72ca */ /* 0x000fe200000e0000 */
[--C-:B------:R-:W-:Y:S01]  /*5140*/  IMAD R5, R5, 0x2, R13.reuse ;  /* 0x0000000205057824 */ /* 0x100fe200078e020d */
[----:B------:R-:W-:Y:S01]  /*5150*/  R2UR UR12, R2 ;  /* 0x00000000020c72ca */ /* 0x000fe200000e0000 */
[----:B------:R-:W-:Y:S01]  /*5160*/  IMAD R13, R4, 0x2000, R13 ;  /* 0x00002000040d7824 */ /* 0x000fe200078e020d */
[----:B------:R-:W-:Y:S01]  /*5170*/  R2UR UR18, R22 ;  /* 0x00000000161272ca */ /* 0x000fe200000e0000 */
[----:B------:R-:W-:Y:S01]  /*5180*/  VIADD R4, R4, 0x1 ;  /* 0x0000000104047836 */ /* 0x000fe20000000000 */
[----:B------:R-:W-:Y:S01]  /*5190*/  R2UR UR5, R5 ;  /* 0x00000000050572ca */ /* 0x000fe200000e0000 */
[----:B------:R-:W-:Y:S01]  /*51a0*/  UIADD3.X UR25, URZ, UR21, URZ, UP1, !UPT ;  /* 0x000000153f197290 */ /* 0x000fe20008ffe43f */
[----:B------:R-:W-:Y:S01]  /*51b0*/  R2UR UR8, R13 ;  /* 0x000000000d0872ca */ /* 0x000fe200000e0000 */
[----:B------:R-:W-:Y:S01]  /*51c0*/  UMOV UR19, 0xf0000 ;  /* 0x000f000000137882 */ /* 0x000fe20000000000 */
[----:B------:R-:W-:Y:S01]  /*51d0*/  ISETP.GT.AND P3, PT, R15, 0x1, PT ;  /* 0x000000010f00780c */ /* 0x000fe20003f64270 */
[----:B------:R-:W-:Y:S01]  /*51e0*/  UMOV UR6, 0x0 ;  /* 0x0000000000067882 */ /* 0x000fe20000000000 */
[----:B------:R-:W-:Y:S01]  /*51f0*/  UMOV UR7, 0x10000000 ;  /* 0x1000000000077882 */ /* 0x000fe20000000000 */
[----:B------:R-:W-:Y:S01]  /*5200*/  ISETP.NE.AND P1, PT, R4, 0xe, PT ;  /* 0x0000000e0400780c */ /* 0x000fe20003f25270 */
[----:B------:R-:W-:-:S03]  /*5210*/  VIADD R14, R14, 0x40 ;  /* 0x000000400e0e7836 */ /* 0x000fc60000000000 */
[----:B------:R-:W-:Y:S02]  /*5220*/  SEL R10, RZ, 0x1, P1 ;  /* 0x00000001ff0a7807 */ /* 0x000fe40000800000 */
[----:B------:R-:W-:Y:S01]  /*5230*/  UIADD3 UR13, UR5, 0x200, URZ ;  /* 0x00000200050d7890 */ /* 0x000fe2000fffe03f */
[----:B------:R-:W-:Y:S01]  /*5240*/  SEL R4, R4, RZ, P1 ;  /* 0x000000ff04047207 */ /* 0x000fe20000800000 */
[----:B------:R-:W-:Y:S01]  /*5250*/  UIADD3.X UR5, URZ, UR21, URZ, UP0, !UPT ;  /* 0x000000153f057290 */ /* 0x000fe200087fe43f */
[----:B------:R-:W-:Y:S01]  /*5260*/  LOP3.LUT R3, R3, R10, RZ, 0x3c, !PT ;  /* 0x0000000a03037212 */ /* 0x000fe200078e3cff */
[----:B------:R-:W-:-:S03]  /*5270*/  UIADD3 UR14, UR8, 0x1c200, URZ ;  /* 0x0001c200080e7890 */ /* 0x000fc6000fffe03f */
[----:B------:R-:W-:-:S04]  /*5280*/  UMOV UR8, UR13 ;  /* 0x0000000d00087c82 */ /* 0x000fc80008000000 */
[----:B------:R0:W-:Y:S02]  /*5290*/  UTMALDG.3D.MULTICAST [UR8], [UR4], UR19, desc[UR6] ;  /* 0x00000608040073b4 */ /* 0x0001e40008011813 */
[----:B0-----:R-:W-:Y:S01]  /*52a0*/  UMOV UR8, UR14 ;  /* 0x0000000e00087c82 */ /* 0x001fe20008000000 */
[----:B------:R-:W-:Y:S02]  /*52b0*/  UMOV UR11, UR18 ;  /* 0x00000012000b7c82 */ /* 0x000fe40008000000 */
[----:B------:R0:W-:Y:S02]  /*52c0*/  UTMALDG.3D [UR8], [UR24], desc[UR6] ;  /* 0x00000608180075b4 */ /* 0x0001e40008011000 */
[----:B0-----:R-:W-:Y:S05]  /*52d0*/  @P3 BRA `(.L_x_113) ;  /* 0xfffffffc00383947 */ /* 0x001fea000383ffff */
.L_x_109:
[----:B------:R-:W-:Y:S05]  /*52e0*/  BSYNC B1 ;  /* 0x0000000000017941 */ /* 0x000fea0003800000 */
.L_x_108:
[----:B------:R-:W2:Y:S01]  /*52f0*/  LDL.64 R12, [R1] ;  /* 0x00000000010c7983 */ /* 0x000ea20000100a00 */
[----:B------:R-:W-:Y:S01]  /*5300*/  LOP3.LUT P4, RZ, R9, 0xff, RZ, 0xc0, !PT ;  /* 0x000000ff09ff7812 */ /* 0x000fe2000788c0ff */
[----:B------:R-:W-:Y:S01]  /*5310*/  VIADD R8, R8, UR40 ;  /* 0x0000002808087c36 */ /* 0x000fe20008000000 */
[----:B------:R-:W-:Y:S01]  /*5320*/  ULDC.64 UR4, c[0x0][0x650] ;  /* 0x0001940000047ab9 */ /* 0x000fe20000000a00 */
[----:B------:R-:W-:Y:S01]  /*5330*/  IMAD.U32 R5, RZ, RZ, UR40 ;  /* 0x00000028ff057e24 */ /* 0x000fe2000f8e00ff */
[----:B------:R-:W-:Y:S01]  /*5340*/  UISETP.GE.U32.AND UP0, UPT, UR40, 0xe, UPT ;  /* 0x0000000e2800788c */ /* 0x000fe2000bf06070 */
[----:B------:R-:W-:Y:S01]  /*5350*/  BSSY B1, `(.L_x_114) ;  /* 0x0000070000017945 */ /* 0x000fe20003800000 */
[----:B------:R-:W-:Y:S01]  /*5360*/  SHF.R.U32.HI R2, RZ, 0x1, R8 ;  /* 0x00000001ff027819 */ /* 0x000fe20000011608 */
[----:B------:R-:W-:Y:S01]  /*5370*/  IMAD.MOV.U32 R19, RZ, RZ, -0x1 ;  /* 0xffffffffff137424 */ /* 0x000fe200078e00ff */
[----:B------:R-:W-:Y:S01]  /*5380*/  ISETP.GT.U32.AND P1, PT, R8, 0xd, PT ;  /* 0x0000000d0800780c */ /* 0x000fe20003f24070 */
[----:B------:R-:W-:Y:S01]  /*5390*/  IMAD.MOV.U32 R22, RZ, RZ, -0x1 ;  /* 0xffffffffff167424 */ /* 0x000fe200078e00ff */
[----:B------:R-:W-:Y:S01]  /*53a0*/  PLOP3.LUT P3, PT, PT, PT, UP0, 0x80, 0x0 ;  /* 0x000000000000781c */ /* 0x000fe20003f6f008 */
[----:B------:R-:W-:Y:S01]  /*53b0*/  IMAD.WIDE.U32 R2, R2, -0x6db6db6d, RZ ;  /* 0x9249249302027825 */ /* 0x000fe200078e00ff */
[----:B------:R-:W-:Y:S01]  /*53c0*/  ISETP.LT.U32.AND P1, PT, R5, 0xe, P1 ;  /* 0x0000000e0500780c */ /* 0x000fe20000f21070 */
[----:B------:R-:W0:Y:S01]  /*53d0*/  @P4 S2R R7, SR_CgaCtaId ;  /* 0x0000000000074919 */ /* 0x000e220000008800 */
[----:B------:R-:W-:Y:S01]  /*53e0*/  @P4 MOV R4, 0x400 ;  /* 0x0000040000044802 */ /* 0x000fe20000000f00 */
[----:B------:R-:W-:Y:S01]  /*53f0*/  IMAD.MOV.U32 R2, RZ, RZ, -0x1 ;  /* 0xffffffffff027424 */ /* 0x000fe200078e00ff */
[----:B------:R-:W-:-:S02]  /*5400*/  SHF.R.U32.HI R5, RZ, 0x2, R3 ;  /* 0x00000002ff057819 */ /* 0x000fc40000011603 */
[----:B------:R-:W-:Y:S02]  /*5410*/  SEL R3, RZ, 0x1, !P1 ;  /* 0x00000001ff037807 */ /* 0x000fe40004800000 */
[----:B------:R-:W-:Y:S01]  /*5420*/  PRMT R9, RZ, 0x7610, R9 ;  /* 0x00007610ff097816 */ /* 0x000fe20000000009 */
[----:B------:R-:W-:Y:S01]  /*5430*/  IMAD R8, R5, -0xe, R8 ;  /* 0xfffffff205087824 */ /* 0x000fe200078e0208 */
[----:B------:R-:W-:Y:S02]  /*5440*/  LOP3.LUT R0, R0, R3, RZ, 0x3c, !PT ;  /* 0x0000000300007212 */ /* 0x000fe400078e3cff */
[----:B------:R-:W-:Y:S02]  /*5450*/  PRMT R3, RZ, 0x7610, R3 ;  /* 0x00007610ff037816 */ /* 0x000fe40000000003 */
[----:B------:R-:W-:Y:S02]  /*5460*/  @P3 LOP3.LUT R0, R0, 0x1, R5, 0x78, !PT ;  /* 0x0000000100003812 */ /* 0x000fe400078e7805 */
[----:B0-----:R-:W-:-:S04]  /*5470*/  @P4 LEA R4, R7, R4, 0x18 ;  /* 0x0000000407044211 */ /* 0x001fc800078ec0ff */
[----:B------:R0:W-:Y:S01]  /*5480*/  @P4 SYNCS.ARRIVE.TRANS64.A1T0 RZ, [R4+URZ+0x118], RZ ;  /* 0x000118ff04ff49a7 */ /* 0x0001e2000810003f */
[----:B--2---:R-:W-:-:S04]  /*5490*/  IADD3 R18, P4, R18, R12, RZ ;  /* 0x0000000c12127210 */ /* 0x004fc80007f9e0ff */
[----:B------:R-:W-:Y:S01]  /*54a0*/  ISETP.GE.U32.AND P1, PT, R18, UR4, PT ;  /* 0x0000000412007c0c */ /* 0x000fe2000bf26070 */
[----:B------:R-:W-:-:S05]  /*54b0*/  IMAD.X R17, R17, 0x1, R23, P4 ;  /* 0x0000000111117824 */ /* 0x000fca00020e0617 */
[----:B------:R-:W-:-:S13]  /*54c0*/  ISETP.GE.U32.AND.EX P1, PT, R17, UR5, PT, P1 ;  /* 0x0000000511007c0c */ /* 0x000fda000bf26110 */
[----:B0-----:R-:W-:Y:S05]  /*54d0*/  @P1 BRA `(.L_x_115) ;  /* 0x00000004005c1947 */ /* 0x001fea0003800000 */
[----:B------:R-:W0:Y:S01]  /*54e0*/  S2R R12, SR_CTAID.X ;  /* 0x00000000000c7919 */ /* 0x000e220000002500 */
[----:B------:R-:W-:Y:S01]  /*54f0*/  ULDC.64 UR4, c[0x0][0x628] ;  /* 0x00018a0000047ab9 */ /* 0x000fe20000000a00 */
[----:B------:R-:W1:Y:S01]  /*5500*/  LDC R13, c[0x0][0x144] ;  /* 0x00005100ff0d7b82 */ /* 0x000e620000000800 */
[----:B------:R-:W-:Y:S01]  /*5510*/  ISETP.NE.U32.AND P1, PT, RZ, UR4, PT ;  /* 0x00000004ff007c0c */ /* 0x000fe2000bf25070 */
[----:B------:R-:W2:Y:S01]  /*5520*/  S2R R10, SR_CTAID.Y ;  /* 0x00000000000a7919 */ /* 0x000ea20000002600 */
[----:B------:R-:W-:Y:S01]  /*5530*/  ULDC UR7, c[0x0][0x630] ;  /* 0x00018c0000077ab9 */ /* 0x000fe20000000800 */
[----:B------:R-:W-:Y:S01]  /*5540*/  ULDC UR8, c[0x0][0x150] ;  /* 0x0000540000087ab9 */ /* 0x000fe20000000800 */
[----:B------:R-:W-:Y:S01]  /*5550*/  ISETP.NE.AND.EX P1, PT, RZ, UR5, PT, P1 ;  /* 0x00000005ff007c0c */ /* 0x000fe2000bf25310 */
[----:B------:R-:W-:Y:S02]  /*5560*/  IMAD.MOV.U32 R2, RZ, RZ, R18 ;  /* 0x000000ffff027224 */ /* 0x000fe400078e0012 */
[----:B------:R-:W-:Y:S01]  /*5570*/  IMAD.MOV.U32 R3, RZ, RZ, R17 ;  /* 0x000000ffff037224 */ /* 0x000fe200078e0011 */
[----:B0-----:R-:W-:-:S09]  /*5580*/  I2FP.F32.U32 R14, R12 ;  /* 0x0000000c000e7245 */ /* 0x001fd20000201000 */
[----:B------:R-:W-:Y:S05]  /*5590*/  @!P1 BRA `(.L_x_116) ;  /* 0x0000000000289947 */ /* 0x000fea0003800000 */
[----:B------:R-:W-:Y:S02]  /*55a0*/  ULDC UR6, c[0x0][0x634] ;  /* 0x00018d0000067ab9 */ /* 0x000fe40000000800 */
[----:B------:R-:W-:-:S05]  /*55b0*/  IADD3 R3, P1, R18, UR6, RZ ;  /* 0x0000000612037c10 */ /* 0x000fca000ff3e0ff */
[----:B------:R-:W-:-:S04]  /*55c0*/  IMAD.X R11, RZ, RZ, R17, P1 ;  /* 0x000000ffff0b7224 */ /* 0x000fc800008e0611 */
[----:B------:R-:W-:-:S04]  /*55d0*/  IMAD.WIDE.U32 R4, R11, UR4, RZ ;  /* 0x000000040b047c25 */ /* 0x000fc8000f8e00ff */
[----:B------:R-:W-:-:S04]  /*55e0*/  IMAD.WIDE.U32 R4, P1, R3, UR5, R4 ;  /* 0x0000000503047c25 */ /* 0x000fc8000f820004 */
[----:B------:R-:W-:-:S04]  /*55f0*/  IMAD.WIDE.U32 R2, R3, UR4, RZ ;  /* 0x0000000403027c25 */ /* 0x000fc8000f8e00ff */
[----:B------:R-:W-:Y:S01]  /*5600*/  IMAD.MOV.U32 R2, RZ, RZ, R5 ;  /* 0x000000ffff027224 */ /* 0x000fe200078e0005 */
[----:B------:R-:W-:Y:S01]  /*5610*/  IADD3 RZ, P3, R3, R4, RZ ;  /* 0x0000000403ff7210 */ /* 0x000fe20007f7e0ff */
[----:B------:R-:W-:-:S04]  /*5620*/  IMAD.X R3, RZ, RZ, RZ, P1 ;  /* 0x000000ffff037224 */ /* 0x000fc800008e06ff */
[----:B------:R-:W-:-:S08]  /*5630*/  IMAD.WIDE.U32.X R2, R11, UR5, R2, P3 ;  /* 0x000000050b027c25 */ /* 0x000fd000098e0402 */
.L_x_116:
[----:B------:R-:W-:Y:S01]  /*5640*/  FMUL R14, R14, UR8 ;  /* 0x000000080e0e7c20 */ /* 0x000fe20008400000 */
[--C-:B------:R-:W-:Y:S01]  /*5650*/  SHF.R.U64 R11, R2, UR7, R3.reuse ;  /* 0x00000007020b7c19 */ /* 0x100fe20008001203 */
[----:B------:R-:W-:Y:S01]  /*5660*/  ULDC.64 UR4, c[0x0][0x620] ;  /* 0x0001880000047ab9 */ /* 0x000fe20000000a00 */
[----:B------:R-:W-:Y:S01]  /*5670*/  SHF.R.U32.HI R2, RZ, UR7, R3 ;  /* 0x00000007ff027c19 */ /* 0x000fe20008011603 */
[----:B------:R-:W-:Y:S01]  /*5680*/  IMAD.MOV.U32 R3, RZ, RZ, R17 ;  /* 0x000000ffff037224 */ /* 0x000fe200078e0011 */
[----:B------:R-:W-:Y:S01]  /*5690*/  IADD3 R15, P1, RZ, -R11, RZ ;  /* 0x8000000bff0f7210 */ /* 0x000fe20007f3e0ff */
[----:B------:R-:W0:Y:S01]  /*56a0*/  F2I.U32.TRUNC.NTZ R14, R14 ;  /* 0x0000000e000e7305 */ /* 0x000e22000020f000 */
[----:B------:R-:W-:-:S03]  /*56b0*/  ULDC.64 UR6, c[0x0][0x640] ;  /* 0x0001900000067ab9 */ /* 0x000fc60000000a00 */
[----:B------:R-:W-:Y:S01]  /*56c0*/  IMAD.X R2, RZ, RZ, ~R2, P1 ;  /* 0x000000ffff027224 */ /* 0x000fe200008e0e02 */
[----:B------:R-:W-:-:S03]  /*56d0*/  ISETP.NE.U32.AND P1, PT, RZ, UR6, PT ;  /* 0x00000006ff007c0c */ /* 0x000fc6000bf25070 */
[----:B------:R-:W-:Y:S01]  /*56e0*/  IMAD R2, R2, UR4, RZ ;  /* 0x0000000402027c24 */ /* 0x000fe2000f8e02ff */
[----:B------:R-:W-:-:S03]  /*56f0*/  ISETP.NE.AND.EX P1, PT, RZ, UR7, PT, P1 ;  /* 0x00000007ff007c0c */ /* 0x000fc6000bf25310 */
[C---:B------:R-:W-:Y:S01]  /*5700*/  IMAD R5, R15.reuse, UR5, R2 ;  /* 0x000000050f057c24 */ /* 0x040fe2000f8e0202 */
[----:B------:R-:W-:Y:S01]  /*5710*/  ULDC UR5, c[0x0][0x154] ;  /* 0x0000550000057ab9 */ /* 0x000fe20000000800 */
[----:B------:R-:W-:Y:S02]  /*5720*/  IMAD.MOV.U32 R2, RZ, RZ, R18 ;  /* 0x000000ffff027224 */ /* 0x000fe400078e0012 */
[----:B0-----:R-:W-:Y:S02]  /*5730*/  IMAD.MOV R4, RZ, RZ, -R14 ;  /* 0x000000ffff047224 */ /* 0x001fe400078e0a0e */
[----:B------:R-:W-:Y:S01]  /*5740*/  IMAD.WIDE.U32 R2, R15, UR4, R2 ;  /* 0x000000040f027c25 */ /* 0x000fe2000f8e0002 */
[----:B------:R-:W-:-:S03]  /*5750*/  ULDC UR4, c[0x0][0x618] ;  /* 0x0001860000047ab9 */ /* 0x000fc60000000800 */
[----:B-1----:R-:W-:Y:S01]  /*5760*/  IMAD R12, R13, R4, R12 ;  /* 0x000000040d0c7224 */ /* 0x002fe200078e020c */
[----:B--2---:R-:W-:Y:S01]  /*5770*/  I2FP.F32.U32 R4, R10 ;  /* 0x0000000a00047245 */ /* 0x004fe20000201000 */
[----:B------:R-:W0:Y:S01]  /*5780*/  LDC R13, c[0x0][0x148] ;  /* 0x00005200ff0d7b82 */ /* 0x000e220000000800 */
[----:B------:R-:W-:-:S03]  /*5790*/  IMAD.IADD R3, R3, 0x1, R5 ;  /* 0x0000000103037824 */ /* 0x000fc600078e0205 */
[----:B------:R-:W-:Y:S02]  /*57a0*/  FMUL R4, R4, UR5 ;  /* 0x0000000504047c20 */ /* 0x000fe40008400000 */
[--C-:B------:R-:W-:Y:S02]  /*57b0*/  SHF.R.U64 R14, R2, UR4, R3.reuse ;  /* 0x00000004020e7c19 */ /* 0x100fe40008001203 */
[----:B------:R-:W-:Y:S01]  /*57c0*/  SHF.R.U32.HI R3, RZ, UR4, R3 ;  /* 0x00000004ff037c19 */ /* 0x000fe20008011603 */
[----:B------:R1:W2:Y:S01]  /*57d0*/  F2I.U32.TRUNC.NTZ R20, R4 ;  /* 0x0000000400147305 */ /* 0x0002a2000020f000 */
[----:B------:R-:W-:Y:S02]  /*57e0*/  ULDC UR4, c[0x0][0x608] ;  /* 0x0001820000047ab9 */ /* 0x000fe40000000800 */
[--C-:B------:R-:W-:Y:S02]  /*57f0*/  SHF.R.U64 R19, R14, UR4, R3.reuse ;  /* 0x000000040e137c19 */ /* 0x100fe40008001203 */
[----:B------:R-:W-:Y:S01]  /*5800*/  SHF.R.U32.HI R2, RZ, UR4, R3 ;  /* 0x00000004ff027c19 */ /* 0x000fe20008011603 */
[----:B------:R-:W-:-:S03]  /*5810*/  ULDC UR4, c[0x0][0x658] ;  /* 0x0001960000047ab9 */ /* 0x000fc60000000800 */
[--C-:B------:R-:W-:Y:S02]  /*5820*/  SHF.R.U64 R15, R19, UR4, R2.reuse ;  /* 0x00000004130f7c19 */ /* 0x100fe40008001202 */
[----:B------:R-:W-:-:S03]  /*5830*/  SHF.R.U32.HI R21, RZ, UR4, R2 ;  /* 0x00000004ff157c19 */ /* 0x000fc60008011602 */
[----:B------:R-:W-:Y:S02]  /*5840*/  IMAD.MOV.U32 R2, RZ, RZ, R15 ;  /* 0x000000ffff027224 */ /* 0x000fe400078e000f */
[----:B------:R-:W-:Y:S01]  /*5850*/  IMAD.MOV.U32 R3, RZ, RZ, R21 ;  /* 0x000000ffff037224 */ /* 0x000fe200078e0015 */
[----:B-12---:R-:W-:Y:S06]  /*5860*/  @!P1 BRA `(.L_x_117) ;  /* 0x0000000000289947 */ /* 0x006fec0003800000 */
        /* <DEDUP_REMOVED lines=10> */
.L_x_117:
[----:B------:R-:W1:Y:S01]  /*5910*/  LDC R4, c[0x0][0x65c] ;  /* 0x00019700ff047b82 */ /* 0x000e620000000800 */
[----:B------:R-:W-:Y:S01]  /*5920*/  ULDC UR4, c[0x0][0x648] ;  /* 0x0001920000047ab9 */ /* 0x000fe20000000800 */
[----:B------:R-:W-:Y:S01]  /*5930*/  LOP3.LUT R19, R19, UR16, RZ, 0xc0, !PT ;  /* 0x0000001013137c12 */ /* 0x000fe2000f8ec0ff */
[----:B------:R-:W-:Y:S01]  /*5940*/  IMAD.MOV R20, RZ, RZ, -R20 ;  /* 0x000000ffff147224 */ /* 0x000fe200078e0a14 */
[----:B------:R-:W-:Y:S01]  /*5950*/  SHF.R.U64 R2, R2, UR4, R3 ;  /* 0x0000000402027c19 */ /* 0x000fe20008001203 */
[----:B------:R-:W-:Y:S01]  /*5960*/  ULDC UR4, c[0x0][0x638] ;  /* 0x00018e0000047ab9 */ /* 0x000fe20000000800 */
[----:B------:R-:W-:Y:S01]  /*5970*/  LOP3.LUT R14, R14, UR15, RZ, 0xc0, !PT ;  /* 0x0000000f0e0e7c12 */ /* 0x000fe2000f8ec0ff */
[----:B------:R-:W-:Y:S01]  /*5980*/  ULDC UR5, c[0x0][0x610] ;  /* 0x0001840000057ab9 */ /* 0x000fe20000000800 */
[----:B------:R-:W-:Y:S02]  /*5990*/  IMAD.MOV.U32 R3, RZ, RZ, 0x1 ;  /* 0x00000001ff037424 */ /* 0x000fe400078e00ff */
[----:B------:R-:W-:Y:S01]  /*59a0*/  IMAD R19, R2, UR17, R19 ;  /* 0x0000001102137c24 */ /* 0x000fe2000f8e0213 */
[----:B-1----:R-:W-:Y:S01]  /*59b0*/  ISETP.NE.AND P1, PT, R4, 0x1, PT ;  /* 0x000000010400780c */ /* 0x002fe20003f25270 */
[----:B------:R-:W-:-:S02]  /*59c0*/  IMAD.MOV R4, RZ, RZ, -R2 ;  /* 0x000000ffff047224 */ /* 0x000fc400078e0a02 */
[----:B------:R-:W-:Y:S02]  /*59d0*/  IMAD.MOV.U32 R2, RZ, RZ, R11 ;  /* 0x000000ffff027224 */ /* 0x000fe400078e000b */
[----:B------:R-:W-:Y:S01]  /*59e0*/  IMAD R15, R4, UR4, R15 ;  /* 0x00000004040f7c24 */ /* 0x000fe2000f8e020f */
[----:B------:R-:W-:-:S03]  /*59f0*/  ULDC UR4, c[0x0][0x600] ;  /* 0x0001800000047ab9 */ /* 0x000fc60000000800 */
[----:B------:R-:W-:-:S04]  /*5a00*/  IMAD R15, R15, UR4, R14 ;  /* 0x000000040f0f7c24 */ /* 0x000fc8000f8e020e */
[----:B0-----:R-:W-:-:S04]  /*5a10*/  @P1 IMAD R12, R13, R20, R10 ;  /* 0x000000140d0c1224 */ /* 0x001fc800078e020a */
[----:B------:R-:W-:-:S05]  /*5a20*/  IMAD R12, R19, UR5, R12 ;  /* 0x00000005130c7c24 */ /* 0x000fca000f8e020c */
[----:B------:R-:W-:Y:S02]  /*5a30*/  SEL R22, R15, R12, !P1 ;  /* 0x0000000c0f167207 */ /* 0x000fe40004800000 */
[----:B------:R-:W-:-:S07]  /*5a40*/  SEL R19, R12, R15, !P1 ;  /* 0x0000000f0c137207 */ /* 0x000fce0004800000 */
.L_x_115:
[----:B------:R-:W-:Y:S05]  /*5a50*/  BSYNC B1 ;  /* 0x0000000000017941 */ /* 0x000fea0003800000 */
.L_x_114:
[----:B------:R-:W-:-:S13]  /*5a60*/  LOP3.LUT P1, RZ, R3, 0xff, RZ, 0xc0, !PT ;  /* 0x000000ff03ff7812 */ /* 0x000fda000782c0ff */
[----:B------:R-:W-:Y:S05]  /*5a70*/  @P1 BRA `(.L_x_118) ;  /* 0xfffffff400181947 */ /* 0x000fea000383ffff */
[----:B------:R-:W-:Y:S05]  /*5a80*/  BSYNC B0 ;  /* 0x0000000000007941 */ /* 0x000fea0003800000 */
.L_x_106:
[----:B------:R-:W-:-:S03]  /*5a90*/  UMOV UR4, 0xffffffff ;  /* 0xffffffff00047882 */ /* 0x000fc60000000000 */
[----:B------:R-:W-:Y:S05]  /*5aa0*/  BRA.DIV UR4, `(.L_x_119) ;  /* 0x0000000a04a87947 */ /* 0x000fea000b800000 */
[----:B------:R-:W-:-:S13]  /*5ab0*/  ELECT P6, URZ, PT ;  /* 0x00000000003f782f */ /* 0x000fda00038c0000 */
.L_x_145:
[----:B------:R-:W-:Y:S04]  /*5ac0*/  BSSY B0, `(.L_x_120) ;  /* 0x0000085000007945 */ /* 0x000fe80003800000 */
[----:B------:R-:W-:Y:S05]  /*5ad0*/  @!P6 BRA `(.L_x_121) ;  /* 0x00000008000ce947 */ /* 0x000fea0003800000 */
[----:B------:R-:W-:-:S04]  /*5ae0*/  LOP3.LUT R16, R16, 0x2, RZ, 0xfc, !PT ;  /* 0x0000000210107812 */ /* 0x000fc800078efcff */
[----:B------:R-:W-:-:S13]  /*5af0*/  ISETP.NE.AND P0, PT, R16, 0x3, PT ;  /* 0x000000031000780c */ /* 0x000fda0003f05270 */
[----:B------:R-:W-:Y:S05]  /*5b00*/  @!P0 BRA `(.L_x_122) ;  /* 0x0000000000048947 */ /* 0x000fea0003800000 */
[----:B------:R-:W-:Y:S01]  /*5b10*/  BPT.TRAP 0x1 ;  /* 0x000000040000795c */ /* 0x000fe20000300000 */
.L_x_122:
[----:B------:R-:W0:Y:S01]  /*5b20*/  S2R R3, SR_CgaCtaId ;  /* 0x0000000000037919 */ /* 0x000e220000008800 */
[----:B------:R-:W-:-:S04]  /*5b30*/  MOV R2, 0x400 ;  /* 0x0000040000027802 */ /* 0x000fc80000000f00 */
[----:B0-----:R-:W-:Y:S02]  /*5b40*/  LEA R3, R3, R2, 0x18 ;  /* 0x0000000203037211 */ /* 0x001fe400078ec0ff */
[----:B------:R-:W-:-:S03]  /*5b50*/  SHF.L.U32 R2, R0, 0x1f, RZ ;  /* 0x0000001f00027819 */ /* 0x000fc600000006ff */
[----:B------:R-:W-:-:S04]  /*5b60*/  VIADD R3, R3, 0x70 ;  /* 0x0000007003037836 */ /* 0x000fc80000000000 */
[C---:B------:R-:W-:Y:S02]  /*5b70*/  IMAD R7, R8.reuse, 0x8, R3 ;  /* 0x0000000808077824 */ /* 0x040fe400078e0203 */
[----:B------:R-:W-:Y:S02]  /*5b80*/  VIADD R8, R8, 0x1 ;  /* 0x0000000108087836 */ /* 0x000fe40000000000 */
[----:B------:R-:W0:Y:S03]  /*5b90*/  SYNCS.PHASECHK.TRANS64.TRYWAIT P0, [R7+URZ], R2 ;  /* 0x00000002070075a7 */ /* 0x000e26000800017f */
[----:B------:R-:W-:-:S04]  /*5ba0*/  ISETP.NE.AND P1, PT, R8, 0xe, PT ;  /* 0x0000000e0800780c */ /* 0x000fc80003f25270 */
[----:B------:R-:W-:Y:S02]  /*5bb0*/  SEL R5, RZ, 0x1, P1 ;  /* 0x00000001ff057807 */ /* 0x000fe40000800000 */
[----:B------:R-:W-:Y:S02]  /*5bc0*/  SEL R8, R8, RZ, P1 ;  /* 0x000000ff08087207 */ /* 0x000fe40000800000 */
[----:B------:R-:W-:-:S03]  /*5bd0*/  LOP3.LUT R5, R0, R5, RZ, 0x3c, !PT ;  /* 0x0000000500057212 */ /* 0x000fc600078e3cff */
[----:B------:R-:W-:Y:S01]  /*5be0*/  IMAD R9, R8, 0x8, R3 ;  /* 0x0000000808097824 */ /* 0x000fe200078e0203 */
[----:B------:R-:W-:Y:S01]  /*5bf0*/  SHF.L.U32 R4, R5, 0x1f, RZ ;  /* 0x0000001f05047819 */ /* 0x000fe200000006ff */
[----:B0-----:R-:W-:Y:S06]  /*5c00*/  @!P0 BRA `(.L_x_123) ;  /* 0x0000000800708947 */ /* 0x001fec0003800000 */
.L_x_146:
[----:B------:R-:W1:Y:S01]  /*5c10*/  SYNCS.PHASECHK.TRANS64.TRYWAIT P0, [R9+URZ], R4 ;  /* 0x00000004090075a7 */ /* 0x000e62000800017f */
[----:B------:R-:W-:-:S05]  /*5c20*/  VIADD R0, R8, 0x1 ;  /* 0x0000000108007836 */ /* 0x000fca0000000000 */
[----:B------:R-:W-:-:S04]  /*5c30*/  ISETP.NE.AND P1, PT, R0, 0xe, PT ;  /* 0x0000000e0000780c */ /* 0x000fc80003f25270 */
[----:B0-----:R-:W-:Y:S02]  /*5c40*/  SEL R2, RZ, 0x1, P1 ;  /* 0x00000001ff027807 */ /* 0x001fe40000800000 */
[----:B------:R-:W-:Y:S02]  /*5c50*/  SEL R0, R0, RZ, P1 ;  /* 0x000000ff00007207 */ /* 0x000fe40000800000 */
[----:B------:R-:W-:-:S03]  /*5c60*/  LOP3.LUT R7, R5, R2, RZ, 0x3c, !PT ;  /* 0x0000000205077212 */ /* 0x000fc600078e3cff */
[----:B------:R-:W-:Y:S01]  /*5c70*/  IMAD R6, R0, 0x8, R3 ;  /* 0x0000000800067824 */ /* 0x000fe200078e0203 */
[----:B------:R-:W-:Y:S01]  /*5c80*/  SHF.L.U32 R5, R7, 0x1f, RZ ;  /* 0x0000001f07057819 */ /* 0x000fe200000006ff */
[----:B-1----:R-:W-:Y:S06]  /*5c90*/  @!P0 BRA `(.L_x_124) ;  /* 0x0000000800608947 */ /* 0x002fec0003800000 */
.L_x_147:
[----:B------:R-:W1:Y:S01]  /*5ca0*/  SYNCS.PHASECHK.TRANS64.TRYWAIT P0, [R6+URZ], R5 ;  /* 0x00000005060075a7 */ /* 0x000e62000800017f */
[----:B------:R-:W-:-:S05]  /*5cb0*/  VIADD R0, R0, 0x1 ;  /* 0x0000000100007836 */ /* 0x000fca0000000000 */
[----:B------:R-:W-:-:S04]  /*5cc0*/  ISETP.NE.AND P1, PT, R0, 0xe, PT ;  /* 0x0000000e0000780c */ /* 0x000fc80003f25270 */
[----:B------:R-:W-:Y:S02]  /*5cd0*/  SEL R2, RZ, 0x1, P1 ;  /* 0x00000001ff027807 */ /* 0x000fe40000800000 */
[----:B------:R-:W-:Y:S02]  /*5ce0*/  SEL R0, R0, RZ, P1 ;  /* 0x000000ff00007207 */ /* 0x000fe40000800000 */
[----:B------:R-:W-:-:S03]  /*5cf0*/  LOP3.LUT R7, R7, R2, RZ, 0x3c, !PT ;  /* 0x0000000207077212 */ /* 0x000fc600078e3cff */
[----:B0-----:R-:W-:Y:S01]  /*5d00*/  IMAD R9, R0, 0x8, R3 ;  /* 0x0000000800097824 */ /* 0x001fe200078e0203 */
[----:B------:R-:W-:Y:S01]  /*5d10*/  SHF.L.U32 R4, R7, 0x1f, RZ ;  /* 0x0000001f07047819 */ /* 0x000fe200000006ff */
[----:B-1----:R-:W-:Y:S06]  /*5d20*/  @!P0 BRA `(.L_x_125) ;  /* 0x0000000800508947 */ /* 0x002fec0003800000 */
.L_x_148:
        /* <DEDUP_REMOVED lines=9> */
.L_x_149:
        /* <DEDUP_REMOVED lines=9> */
.L_x_150:
        /* <DEDUP_REMOVED lines=9> */
.L_x_151:
        /* <DEDUP_REMOVED lines=9> */
.L_x_152:
        /* <DEDUP_REMOVED lines=9> */
.L_x_153:
        /* <DEDUP_REMOVED lines=9> */
.L_x_154:
        /* <DEDUP_REMOVED lines=9> */
.L_x_155:
        /* <DEDUP_REMOVED lines=9> */
.L_x_156:
        /* <DEDUP_REMOVED lines=9> */
.L_x_157:
[----:B------:R-:W1:Y:S01]  /*6240*/  SYNCS.PHASECHK.TRANS64.TRYWAIT P0, [R6+URZ], R5 ;  /* 0x00000005060075a7 */ /* 0x000e62000800017f */
[----:B------:R-:W-:-:S05]  /*6250*/  VIADD R0, R0, 0x1 ;  /* 0x0000000100007836 */ /* 0x000fca0000000000 */
[----:B------:R-:W-:-:S04]  /*6260*/  ISETP.NE.AND P1, PT, R0, 0xe, PT ;  /* 0x0000000e0000780c */ /* 0x000fc80003f25270 */
[----:B------:R-:W-:Y:S02]  /*6270*/  SEL R2, RZ, 0x1, P1 ;  /* 0x00000001ff027807 */ /* 0x000fe40000800000 */
[----:B------:R-:W-:Y:S02]  /*6280*/  SEL R0, R0, RZ, P1 ;  /* 0x000000ff00007207 */ /* 0x000fe40000800000 */
[----:B------:R-:W-:Y:S01]  /*6290*/  LOP3.LUT R2, R7, R2, RZ, 0x3c, !PT ;  /* 0x0000000207027212 */ /* 0x000fe200078e3cff */
[----:B-1----:R-:W-:Y:S06]  /*62a0*/  @!P0 BRA `(.L_x_135) ;  /* 0x0000000400b88947 */ /* 0x002fec0003800000 */
.L_x_158:
[----:B------:R-:W-:Y:S01]  /*62b0*/  IMAD R3, R0, 0x8, R3 ;  /* 0x0000000800037824 */ /* 0x000fe200078e0203 */
[----:B------:R-:W-:-:S07]  /*62c0*/  SHF.L.U32 R0, R2, 0x1f, RZ ;  /* 0x0000001f02007819 */ /* 0x000fce00000006ff */
.L_x_136:
[----:B--2---:R2:W4:Y:S02]  /*62d0*/  SYNCS.PHASECHK.TRANS64.TRYWAIT P0, [R3+URZ], R0 ;  /* 0x00000000030075a7 */ /* 0x004524000800017f */
[----:B----4-:R-:W-:Y:S05]  /*62e0*/  @!P0 NANOSLEEP.SYNCS 0x989680 ;  /* 0x009896800000895d */ /* 0x010fea0003900000 */
[----:B------:R-:W4:Y:S02]  /*62f0*/  @!P0 SYNCS.PHASECHK.TRANS64 P0, [R3+URZ], R0 ;  /* 0x00000000030085a7 */ /* 0x000f24000800007f */
[----:B----4-:R-:W-:Y:S05]  /*6300*/  @!P0 BRA `(.L_x_136) ;  /* 0xfffffffc00f08947 */ /* 0x010fea000383ffff */
.L_x_121:
[----:B------:R-:W-:Y:S05]  /*6310*/  BSYNC B0 ;  /* 0x0000000000007941 */ /* 0x000fea0003800000 */
.L_x_120:
[----:B------:R-:W-:Y:S05]  /*6320*/  EXIT ;  /* 0x000000000000794d */ /* 0x000fea0003800000 */
.L_x_20:
[----:B-1----:R1:W2:Y:S02]  /*6330*/  SYNCS.PHASECHK.TRANS64.TRYWAIT P0, [R64+URZ], R3 ;  /* 0x00000003400075a7 */ /* 0x0022a4000800017f */
[----:B--2---:R-:W-:Y:S05]  /*6340*/  @!P0 NANOSLEEP.SYNCS 0x989680 ;  /* 0x009896800000895d */ /* 0x004fea0003900000 */
[----:B------:R-:W2:Y:S02]  /*6350*/  @!P0 SYNCS.PHASECHK.TRANS64 P0, [R64+URZ], R3 ;  /* 0x00000003400085a7 */ /* 0x000ea4000800007f */
[----:B--2---:R-:W-:Y:S05]  /*6360*/  @!P0 BRA `(.L_x_20) ;  /* 0xfffffffc00f08947 */ /* 0x004fea000383ffff */
[----:B------:R-:W-:Y:S05]  /*6370*/  BRA `(.L_x_137) ;  /* 0xffffffb4003c7947 */ /* 0x000fea000383ffff */
.L_x_25:
[----:B--2---:R2:W3:Y:S02]  /*6380*/  SYNCS.PHASECHK.TRANS64.TRYWAIT P1, [R3+URZ], R0 ;  /* 0x00000000030075a7 */ /* 0x0044e4000802017f */
[----:B---3--:R-:W-:Y:S05]  /*6390*/  @!P1 NANOSLEEP.SYNCS 0x989680 ;  /* 0x009896800000995d */ /* 0x008fea0003900000 */
[----:B------:R-:W3:Y:S02]  /*63a0*/  @!P1 SYNCS.PHASECHK.TRANS64 P1, [R3+URZ], R0 ;  /* 0x00000000030095a7 */ /* 0x000ee4000802007f */
[----:B---3--:R-:W-:Y:S05]  /*63b0*/  @!P1 BRA `(.L_x_25) ;  /* 0xfffffffc00f09947 */ /* 0x008fea000383ffff */
[----:B------:R-:W-:Y:S05]  /*63c0*/  BRA `(.L_x_24) ;  /* 0xffffffb400a07947 */ /* 0x000fea000383ffff */
.L_x_30:
[----:B--2---:R-:W-:-:S04]  /*63d0*/  IMAD.U32 R5, RZ, RZ, UR4 ;  /* 0x00000004ff057e24 */ /* 0x004fc8000f8e00ff */
[----:B------:R2:W3:Y:S03]  /*63e0*/  SYNCS.PHASECHK.TRANS64.TRYWAIT P1, [R5+URZ], R4 ;  /* 0x00000004050075a7 */ /* 0x0004e6000802017f */
[----:B---3--:R-:W-:Y:S05]  /*63f0*/  @!P1 NANOSLEEP.SYNCS 0x989680 ;  /* 0x009896800000995d */ /* 0x008fea0003900000 */
[----:B------:R-:W3:Y:S02]  /*6400*/  @!P1 SYNCS.PHASECHK.TRANS64 P1, [R5+URZ], R4 ;  /* 0x00000004050095a7 */ /* 0x000ee4000802007f */
[----:B---3--:R-:W-:Y:S05]  /*6410*/  @!P1 BRA `(.L_x_30) ;  /* 0xfffffffc00ec9947 */ /* 0x008fea000383ffff */
[----:B------:R-:W-:Y:S05]  /*6420*/  BRA `(.L_x_29) ;  /* 0xffffffb800587947 */ /* 0x000fea000383ffff */
.L_x_38:
[----:B-1----:R1:W2:Y:S02]  /*6430*/  SYNCS.PHASECHK.TRANS64.TRYWAIT P0, [R64+URZ+0x10], R3 ;  /* 0x00001003400075a7 */ /* 0x0022a4000800017f */
[----:B--2---:R-:W-:Y:S05]  /*6440*/  @!P0 NANOSLEEP.SYNCS 0x989680 ;  /* 0x009896800000895d */ /* 0x004fea0003900000 */
[----:B------:R-:W2:Y:S02]  /*6450*/  @!P0 SYNCS.PHASECHK.TRANS64 P0, [R64+URZ+0x10], R3 ;  /* 0x00001003400085a7 */ /* 0x000ea4000800007f */
[----:B--2---:R-:W-:Y:S05]  /*6460*/  @!P0 BRA `(.L_x_38) ;  /* 0xfffffffc00f08947 */ /* 0x004fea000383ffff */
[----:B------:R-:W-:Y:S05]  /*6470*/  BRA `(.L_x_138) ;  /* 0xffffffbc00b07947 */ /* 0x000fea000383ffff */
.L_x_107:
[----:B------:R-:W-:Y:S01]  /*6480*/  BSSY B1, `(.L_x_139) ;  /* 0x0000006000017945 */ /* 0x000fe20003800000 */
[----:B------:R-:W-:-:S07]  /*6490*/  IMAD.MOV.U32 R15, RZ, RZ, -0x1 ;  /* 0xffffffffff0f7424 */ /* 0x000fce00078e00ff */
[----:B---3-5:R-:W-:Y:S05]  /*64a0*/  WARPSYNC.COLLECTIVE R15, `(.L_x_140) ;  /* 0x000000000f0c7348 */ /* 0x028fea0003c00000 */
[----:B------:R-:W-:Y:S02]  /*64b0*/  ELECT P6, UR62, PT ;  /* 0x00000000003e782f */ /* 0x000fe400038c0000 */
[----:B------:R-:W-:Y:S01]  /*64c0*/  MOV R14, UR62 ;  /* 0x0000003e000e7c02 */ /* 0x000fe20008000f00 */
[----:B---3-5:R-:W-:Y:S10]  /*64d0*/  ENDCOLLECTIVE ;  /* 0x000000000000791b */ /* 0x028ff40003800000 */
.L_x_140:
[----:B------:R-:W-:Y:S05]  /*64e0*/  BSYNC B1 ;  /* 0x0000000000017941 */ /* 0x000fea0003800000 */
.L_x_139:
[----:B------:R-:W-:Y:S05]  /*64f0*/  BRA `(.L_x_141) ;  /* 0xffffffe800847947 */ /* 0x000fea000383ffff */
.L_x_110:
[----:B-1----:R1:W2:Y:S02]  /*6500*/  SYNCS.PHASECHK.TRANS64.TRYWAIT P1, [R12+URZ+0x70], R5 ;  /* 0x000070050c0075a7 */ /* 0x0022a4000802017f */
[----:B--2---:R-:W-:Y:S05]  /*6510*/  @!P1 NANOSLEEP.SYNCS 0x989680 ;  /* 0x009896800000995d */ /* 0x004fea0003900000 */
[----:B------:R-:W2:Y:S02]  /*6520*/  @!P1 SYNCS.PHASECHK.TRANS64 P1, [R12+URZ+0x70], R5 ;  /* 0x000070050c0095a7 */ /* 0x000ea4000802007f */
[----:B--2---:R-:W-:Y:S05]  /*6530*/  @!P1 BRA `(.L_x_110) ;  /* 0xfffffffc00f09947 */ /* 0x004fea000383ffff */
[----:B------:R-:W-:Y:S05]  /*6540*/  BRA `(.L_x_142) ;  /* 0xffffffe800c07947 */ /* 0x000fea000383ffff */
.L_x_119:
[----:B------:R-:W-:Y:S01]  /*6550*/  BSSY B0, `(.L_x_143) ;  /* 0x0000006000007945 */ /* 0x000fe20003800000 */
[----:B------:R-:W-:-:S07]  /*6560*/  IMAD.MOV.U32 R15, RZ, RZ, -0x1 ;  /* 0xffffffffff0f7424 */ /* 0x000fce00078e00ff */
[----:B---3-5:R-:W-:Y:S05]  /*6570*/  WARPSYNC.COLLECTIVE R15, `(.L_x_144) ;  /* 0x000000000f0c7348 */ /* 0x028fea0003c00000 */
[----:B------:R-:W-:Y:S02]  /*6580*/  ELECT P6, UR62, PT ;  /* 0x00000000003e782f */ /* 0x000fe400038c0000 */
[----:B------:R-:W-:Y:S01]  /*6590*/  MOV R14, UR62 ;  /* 0x0000003e000e7c02 */ /* 0x000fe20008000f00 */
[----:B---3-5:R-:W-:Y:S10]  /*65a0*/  ENDCOLLECTIVE ;  /* 0x000000000000791b */ /* 0x028ff40003800000 */
.L_x_144:
[----:B------:R-:W-:Y:S05]  /*65b0*/  BSYNC B0 ;  /* 0x0000000000007941 */ /* 0x000fea0003800000 */
.L_x_143:
[----:B------:R-:W-:Y:S05]  /*65c0*/  BRA `(.L_x_145) ;  /* 0xfffffff4003c7947 */ /* 0x000fea000383ffff */
.L_x_123:
[----:B0-----:R0:W1:Y:S02]  /*65d0*/  SYNCS.PHASECHK.TRANS64.TRYWAIT P0, [R7+URZ], R2 ;  /* 0x00000002070075a7 */ /* 0x001064000800017f */
[----:B-1----:R-:W-:Y:S05]  /*65e0*/  @!P0 NANOSLEEP.SYNCS 0x989680 ;  /* 0x009896800000895d */ /* 0x002fea0003900000 */
[----:B------:R-:W1:Y:S02]  /*65f0*/  @!P0 SYNCS.PHASECHK.TRANS64 P0, [R7+URZ], R2 ;  /* 0x00000002070085a7 */ /* 0x000e64000800007f */
[----:B-1----:R-:W-:Y:S05]  /*6600*/  @!P0 BRA `(.L_x_123) ;  /* 0xfffffffc00f08947 */ /* 0x002fea000383ffff */
[----:B------:R-:W-:Y:S05]  /*6610*/  BRA `(.L_x_146) ;  /* 0xfffffff4007c7947 */ /* 0x000fea000383ffff */
.L_x_124:
[----:B0-----:R0:W1:Y:S02]  /*6620*/  SYNCS.PHASECHK.TRANS64.TRYWAIT P0, [R9+URZ], R4 ;  /* 0x00000004090075a7 */ /* 0x001064000800017f */
[----:B-1----:R-:W-:Y:S05]  /*6630*/  @!P0 NANOSLEEP.SYNCS 0x989680 ;  /* 0x009896800000895d */ /* 0x002fea0003900000 */
[----:B------:R-:W1:Y:S02]  /*6640*/  @!P0 SYNCS.PHASECHK.TRANS64 P0, [R9+URZ], R4 ;  /* 0x00000004090085a7 */ /* 0x000e64000800007f */
[----:B-1----:R-:W-:Y:S05]  /*6650*/  @!P0 BRA `(.L_x_124) ;  /* 0xfffffffc00f08947 */ /* 0x002fea000383ffff */
[----:B------:R-:W-:Y:S05]  /*6660*/  BRA `(.L_x_147) ;  /* 0xfffffff4008c7947 */ /* 0x000fea000383ffff */
.L_x_125:
[----:B0-----:R0:W1:Y:S02]  /*6670*/  SYNCS.PHASECHK.TRANS64.TRYWAIT P0, [R6+URZ], R5 ;  /* 0x00000005060075a7 */ /* 0x001064000800017f */
[----:B-1----:R-:W-:Y:S05]  /*6680*/  @!P0 NANOSLEEP.SYNCS 0x989680 ;  /* 0x009896800000895d */ /* 0x002fea0003900000 */
[----:B------:R-:W1:Y:S02]  /*6690*/  @!P0 SYNCS.PHASECHK.TRANS64 P0, [R6+URZ], R5 ;  /* 0x00000005060085a7 */ /* 0x000e64000800007f */
[----:B-1----:R-:W-:Y:S05]  /*66a0*/  @!P0 BRA `(.L_x_125) ;  /* 0xfffffffc00f08947 */ /* 0x002fea000383ffff */
[----:B------:R-:W-:Y:S05]  /*66b0*/  BRA `(.L_x_148) ;  /* 0xfffffff4009c7947 */ /* 0x000fea000383ffff */
.L_x_126:
[----:B0-----:R0:W1:Y:S02]  /*66c0*/  SYNCS.PHASECHK.TRANS64.TRYWAIT P0, [R9+URZ], R4 ;  /* 0x00000004090075a7 */ /* 0x001064000800017f */
[----:B-1----:R-:W-:Y:S05]  /*66d0*/  @!P0 NANOSLEEP.SYNCS 0x989680 ;  /* 0x009896800000895d */ /* 0x002fea0003900000 */
[----:B------:R-:W1:Y:S02]  /*66e0*/  @!P0 SYNCS.PHASECHK.TRANS64 P0, [R9+URZ], R4 ;  /* 0x00000004090085a7 */ /* 0x000e64000800007f */
[----:B-1----:R-:W-:Y:S05]  /*66f0*/  @!P0 BRA `(.L_x_126) ;  /* 0xfffffffc00f08947 */ /* 0x002fea000383ffff */
[----:B------:R-:W-:Y:S05]  /*6700*/  BRA `(.L_x_149) ;  /* 0xfffffff400ac7947 */ /* 0x000fea000383ffff */
.L_x_127:
[----:B0-----:R0:W1:Y:S02]  /*6710*/  SYNCS.PHASECHK.TRANS64.TRYWAIT P0, [R6+URZ], R5 ;  /* 0x00000005060075a7 */ /* 0x001064000800017f */
[----:B-1----:R-:W-:Y:S05]  /*6720*/  @!P0 NANOSLEEP.SYNCS 0x989680 ;  /* 0x009896800000895d */ /* 0x002fea0003900000 */
[----:B------:R-:W1:Y:S02]  /*6730*/  @!P0 SYNCS.PHASECHK.TRANS64 P0, [R6+URZ], R5 ;  /* 0x00000005060085a7 */ /* 0x000e64000800007f */
[----:B-1----:R-:W-:Y:S05]  /*6740*/  @!P0 BRA `(.L_x_127) ;  /* 0xfffffffc00f08947 */ /* 0x002fea000383ffff */
[----:B------:R-:W-:Y:S05]  /*6750*/  BRA `(.L_x_150) ;  /* 0xfffffff400bc7947 */ /* 0x000fea000383ffff */
.L_x_128:
[----:B0-----:R0:W1:Y:S02]  /*6760*/  SYNCS.PHASECHK.TRANS64.TRYWAIT P0, [R9+URZ], R4 ;  /* 0x00000004090075a7 */ /* 0x001064000800017f */
[----:B-1----:R-:W-:Y:S05]  /*6770*/  @!P0 NANOSLEEP.SYNCS 0x989680 ;  /* 0x009896800000895d */ /* 0x002fea0003900000 */
[----:B------:R-:W1:Y:S02]  /*6780*/  @!P0 SYNCS.PHASECHK.TRANS64 P0, [R9+URZ], R4 ;  /* 0x00000004090085a7 */ /* 0x000e64000800007f */
[----:B-1----:R-:W-:Y:S05]  /*6790*/  @!P0 BRA `(.L_x_128) ;  /* 0xfffffffc00f08947 */ /* 0x002fea000383ffff */
[----:B------:R-:W-:Y:S05]  /*67a0*/  BRA `(.L_x_151) ;  /* 0xfffffff400cc7947 */ /* 0x000fea000383ffff */
.L_x_129:
[----:B0-----:R0:W1:Y:S02]  /*67b0*/  SYNCS.PHASECHK.TRANS64.TRYWAIT P0, [R6+URZ], R5 ;  /* 0x00000005060075a7 */ /* 0x001064000800017f */
[----:B-1----:R-:W-:Y:S05]  /*67c0*/  @!P0 NANOSLEEP.SYNCS 0x989680 ;  /* 0x009896800000895d */ /* 0x002fea0003900000 */
[----:B------:R-:W1:Y:S02]  /*67d0*/  @!P0 SYNCS.PHASECHK.TRANS64 P0, [R6+URZ], R5 ;  /* 0x00000005060085a7 */ /* 0x000e64000800007f */
[----:B-1----:R-:W-:Y:S05]  /*67e0*/  @!P0 BRA `(.L_x_129) ;  /* 0xfffffffc00f08947 */ /* 0x002fea000383ffff */
[----:B------:R-:W-:Y:S05]  /*67f0*/  BRA `(.L_x_152) ;  /* 0xfffffff400dc7947 */ /* 0x000fea000383ffff */
.L_x_130:
[----:B0-----:R0:W1:Y:S02]  /*6800*/  SYNCS.PHASECHK.TRANS64.TRYWAIT P0, [R9+URZ], R4 ;  /* 0x00000004090075a7 */ /* 0x001064000800017f */
[----:B-1----:R-:W-:Y:S05]  /*6810*/  @!P0 NANOSLEEP.SYNCS 0x989680 ;  /* 0x009896800000895d */ /* 0x002fea0003900000 */
[----:B------:R-:W1:Y:S02]  /*6820*/  @!P0 SYNCS.PHASECHK.TRANS64 P0, [R9+URZ], R4 ;  /* 0x00000004090085a7 */ /* 0x000e64000800007f */
[----:B-1----:R-:W-:Y:S05]  /*6830*/  @!P0 BRA `(.L_x_130) ;  /* 0xfffffffc00f08947 */ /* 0x002fea000383ffff */
[----:B------:R-:W-:Y:S05]  /*6840*/  BRA `(.L_x_153) ;  /* 0xfffffff400ec7947 */ /* 0x000fea000383ffff */
.L_x_131:
[----:B0-----:R0:W1:Y:S02]  /*6850*/  SYNCS.PHASECHK.TRANS64.TRYWAIT P0, [R6+URZ], R5 ;  /* 0x00000005060075a7 */ /* 0x001064000800017f */
[----:B-1----:R-:W-:Y:S05]  /*6860*/  @!P0 NANOSLEEP.SYNCS 0x989680 ;  /* 0x009896800000895d */ /* 0x002fea0003900000 */
[----:B------:R-:W1:Y:S02]  /*6870*/  @!P0 SYNCS.PHASECHK.TRANS64 P0, [R6+URZ], R5 ;  /* 0x00000005060085a7 */ /* 0x000e64000800007f */
[----:B-1----:R-:W-:Y:S05]  /*6880*/  @!P0 BRA `(.L_x_131) ;  /* 0xfffffffc00f08947 */ /* 0x002fea000383ffff */
[----:B------:R-:W-:Y:S05]  /*6890*/  BRA `(.L_x_154) ;  /* 0xfffffff400fc7947 */ /* 0x000fea000383ffff */
.L_x_132:
[----:B0-----:R0:W1:Y:S02]  /*68a0*/  SYNCS.PHASECHK.TRANS64.TRYWAIT P0, [R9+URZ], R4 ;  /* 0x00000004090075a7 */ /* 0x001064000800017f */
[----:B-1----:R-:W-:Y:S05]  /*68b0*/  @!P0 NANOSLEEP.SYNCS 0x989680 ;  /* 0x009896800000895d */ /* 0x002fea0003900000 */
[----:B------:R-:W1:Y:S02]  /*68c0*/  @!P0 SYNCS.PHASECHK.TRANS64 P0, [R9+URZ], R4 ;  /* 0x00000004090085a7 */ /* 0x000e64000800007f */
[----:B-1----:R-:W-:Y:S05]  /*68d0*/  @!P0 BRA `(.L_x_132) ;  /* 0xfffffffc00f08947 */ /* 0x002fea000383ffff */
[----:B------:R-:W-:Y:S05]  /*68e0*/  BRA `(.L_x_155) ;  /* 0xfffffff8000c7947 */ /* 0x000fea000383ffff */
.L_x_133:
[----:B0-----:R0:W1:Y:S02]  /*68f0*/  SYNCS.PHASECHK.TRANS64.TRYWAIT P0, [R6+URZ], R5 ;  /* 0x00000005060075a7 */ /* 0x001064000800017f */
[----:B-1----:R-:W-:Y:S05]  /*6900*/  @!P0 NANOSLEEP.SYNCS 0x989680 ;  /* 0x009896800000895d */ /* 0x002fea0003900000 */
[----:B------:R-:W1:Y:S02]  /*6910*/  @!P0 SYNCS.PHASECHK.TRANS64 P0, [R6+URZ], R5 ;  /* 0x00000005060085a7 */ /* 0x000e64000800007f */
[----:B-1----:R-:W-:Y:S05]  /*6920*/  @!P0 BRA `(.L_x_133) ;  /* 0xfffffffc00f08947 */ /* 0x002fea000383ffff */
[----:B------:R-:W-:Y:S05]  /*6930*/  BRA `(.L_x_156) ;  /* 0xfffffff8001c7947 */ /* 0x000fea000383ffff */
.L_x_134:
[----:B0-----:R0:W1:Y:S02]  /*6940*/  SYNCS.PHASECHK.TRANS64.TRYWAIT P0, [R9+URZ], R4 ;  /* 0x00000004090075a7 */ /* 0x001064000800017f */
[----:B-1----:R-:W-:Y:S05]  /*6950*/  @!P0 NANOSLEEP.SYNCS 0x989680 ;  /* 0x009896800000895d */ /* 0x002fea0003900000 */
[----:B------:R-:W1:Y:S02]  /*6960*/  @!P0 SYNCS.PHASECHK.TRANS64 P0, [R9+URZ], R4 ;  /* 0x00000004090085a7 */ /* 0x000e64000800007f */
[----:B-1----:R-:W-:Y:S05]  /*6970*/  @!P0 BRA `(.L_x_134) ;  /* 0xfffffffc00f08947 */ /* 0x002fea000383ffff */
[----:B------:R-:W-:Y:S05]  /*6980*/  BRA `(.L_x_157) ;  /* 0xfffffff8002c7947 */ /* 0x000fea000383ffff */
.L_x_135:
[----:B-1----:R1:W2:Y:S02]  /*6990*/  SYNCS.PHASECHK.TRANS64.TRYWAIT P0, [R6+URZ], R5 ;  /* 0x00000005060075a7 */ /* 0x0022a4000800017f */
[----:B--2---:R-:W-:Y:S05]  /*69a0*/  @!P0 NANOSLEEP.SYNCS 0x989680 ;  /* 0x009896800000895d */ /* 0x004fea0003900000 */
[----:B------:R-:W2:Y:S02]  /*69b0*/  @!P0 SYNCS.PHASECHK.TRANS64 P0, [R6+URZ], R5 ;  /* 0x00000005060085a7 */ /* 0x000ea4000800007f */
[----:B--2---:R-:W-:Y:S05]  /*69c0*/  @!P0 BRA `(.L_x_135) ;  /* 0xfffffffc00f08947 */ /* 0x004fea000383ffff */
[----:B------:R-:W-:Y:S05]  /*69d0*/  BRA `(.L_x_158) ;  /* 0xfffffff800347947 */ /* 0x000fea000383ffff */
.L_x_159:
[----:B------:R-:W-:-:S00]  /*69e0*/  BRA `(.L_x_159) ;  /* 0xfffffffc00fc7947 */ /* 0x000fc0000383ffff */
[----:B------:R-:W-:-:S00]  /*69f0*/  NOP ;  /* 0x0000000000007918 */ /* 0x000fc00000000000 */
        /* <DEDUP_REMOVED lines=8> */
.L_x_160:


//--------------------- .nv.global.init           --------------------------
	.section	.nv.global.init,"aw",@progbits
.nv.global.init:
	.type		$str$22,@object
	.size		$str$22,($str$23 - $str$22)
$str$22:
        /*0000*/ 	.byte	0x6b, 0x5f, 0x74, 0x69, 0x6c, 0x65, 0x5f, 0x63, 0x6f, 0x75, 0x6e, 0x74, 0x20, 0x3e, 0x3d, 0x20
        /*0010*/ 	.byte	0x31, 0x00
	.type		$str$23,@object
	.size		$str$23,(__unnamed_1 - $str$23)
$str$23:
        /*0012*/ 	.byte	0x2f, 0x74, 0x6d, 0x70, 0x2f, 0x63, 0x75, 0x74, 0x6c, 0x61, 0x73, 0x73, 0x5f, 0x73, 0x77, 0x65
        /*0022*/ 	.byte	0x65, 0x70, 0x5f, 0x73, 0x72, 0x63, 0x2f, 0x69, 0x6e, 0x63, 0x6c, 0x75, 0x64, 0x65, 0x2f, 0x63
        /*0032*/ 	.byte	0x75, 0x74, 0x6c, 0x61, 0x73, 0x73, 0x2f, 0x67, 0x65, 0x6d, 0x6d, 0x2f, 0x63, 0x6f, 0x6c, 0x6c
        /*0042*/ 	.byte	0x65, 0x63, 0x74, 0x69, 0x76, 0x65, 0x2f, 0x73, 0x6d, 0x39, 0x30, 0x5f, 0x6d, 0x6d, 0x61, 0x5f
        /*0052*/ 	.byte	0x74, 0x6d, 0x61, 0x5f, 0x67, 0x6d, 0x6d, 0x61, 0x5f, 0x73, 0x73, 0x5f, 0x77, 0x61, 0x72, 0x70
        /*0062*/ 	.byte	0x73, 0x70, 0x65, 0x63, 0x69, 0x61, 0x6c, 0x69, 0x7a, 0x65, 0x64, 0x2e, 0x68, 0x70, 0x70, 0x00
	.type		__unnamed_1,@object
	.size		__unnamed_1,(.L_0 - __unnamed_1)
__unnamed_1:
        /*0072*/ 	.byte	0x76, 0x6f, 0x69, 0x64, 0x20, 0x63, 0x75, 0x74, 0x6c, 0x61, 0x73, 0x73, 0x3a, 0x3a, 0x67, 0x65
        /* <DEDUP_REMOVED lines=180> */
        /*0bc2*/ 	.byte	0x64, 0x65, 0x6e, 0x74, 0x69, 0x74, 0x79, 0x5d, 0x00
.L_0:


//--------------------- .nv.shared._ZN7cutlass13device_kernelINS_4gemm6kernel13GemmUniversalIN4cute5tupleIJiiiiEEENS1_10collective13CollectiveMmaINS1_34MainloopSm90TmaGmmaWarpSpecializedILi14ENS5_IJNS4_1CILi1EEENSA_ILi4EEESB_EEENS1_32KernelTmaWarpSpecializedPingpongEEENS5_IJNSA_ILi64EEESG_SG_EEENS_10bfloat16_tENS5_IJlSB_lEEESI_SJ_NS4_8TiledMMAINS4_8MMA_AtomIJNS4_4SM904GMMA27MMA_64x64x16_F32BF16BF16_SSILNSN_5MajorE0ELSP_0ELNSN_7ScaleInE1ELSQ_1EEEEEENS4_6LayoutINS5_IJSB_SB_SB_EEENS5_IJNSA_ILi0EEESV_SV_EEEEENS5_IJNS4_10UnderscoreESY_SY_EEEEENS4_23SM90_TMA_LOAD_MULTICASTENS4_14ComposedLayoutINS4_7SwizzleILi3ELi4ELi3EEENS4_18smem_ptr_flag_bitsILi16EEENST_INS5_IJNSA_ILi8EEESG_EEENS5_IJSG_SB_EEEEEEEvNS4_8identityENS4_13SM90_TMA_LOADES1B_vS1C_EENS_8epilogue10collective6detail29Sm90TmaWarpSpecializedAdapterINS1G_15DefaultEpilogueISI_SJ_SJ_NS1F_6thread17LinearCombinationISI_Li1EffLNS1K_9ScaleType4KindE0ELNS_15FloatRoundStyleE2ESI_EENS1_15EpilogueDefaultEEEEEvvEEEEvNT_6ParamsE --------------------------
	.section	.nv.shared._ZN7cutlass13device_kernelINS_4gemm6kernel13GemmUniversalIN4cute5tupleIJiiiiEEENS1_10collective13CollectiveMmaINS1_34MainloopSm90TmaGmmaWarpSpecializedILi14ENS5_IJNS4_1CILi1EEENSA_ILi4EEESB_EEENS1_32KernelTmaWarpSpecializedPingpongEEENS5_IJNSA_ILi64EEESG_SG_EEENS_10bfloat16_tENS5_IJlSB_lEEESI_SJ_NS4_8TiledMMAINS4_8MMA_AtomIJNS4_4SM904GMMA27MMA_64x64x16_F32BF16BF16_SSILNSN_5MajorE0ELSP_0ELNSN_7ScaleInE1ELSQ_1EEEEEENS4_6LayoutINS5_IJSB_SB_SB_EEENS5_IJNSA_ILi0EEESV_SV_EEEEENS5_IJNS4_10UnderscoreESY_SY_EEEEENS4_23SM90_TMA_LOAD_MULTICASTENS4_14ComposedLayoutINS4_7SwizzleILi3ELi4ELi3EEENS4_18smem_ptr_flag_bitsILi16EEENST_INS5_IJNSA_ILi8EEESG_EEENS5_IJSG_SB_EEEEEEEvNS4_8identityENS4_13SM90_TMA_LOADES1B_vS1C_EENS_8epilogue10collective6detail29Sm90TmaWarpSpecializedAdapterINS1G_15DefaultEpilogueISI_SJ_SJ_NS1F_6thread17LinearCombinationISI_Li1EffLNS1K_9ScaleType4KindE0ELNS_15FloatRoundStyleE2ESI_EENS1_15EpilogueDefaultEEEEEvvEEEEvNT_6ParamsE,"aw",@nobits
	.sectionflags	@""
	.align	16
	.zero		1024


//--------------------- .nv.shared.reserved.0     --------------------------
	.section	.nv.shared.reserved.0,"aw",@nobits
	.weak		__nv_reservedSMEM_offset_0_alias
	.size		__nv_reservedSMEM_offset_0_alias, 0, 0
	.other		__nv_reservedSMEM_offset_0_alias,@"STO_CUDA_RESERVED_SHARED STV_DEFAULT"
__nv_reservedSMEM_offset_0_alias:
	.zero		0


//--------------------- .nv.global                --------------------------
	.section	.nv.global,"aw",@nobits
.nv.global:
	.type		_ZN40_INTERNAL_40f40d66_4_k_cu_e61b96f9_164904cute1_E,@object
	.size		_ZN40_INTERNAL_40f40d66_4_k_cu_e61b96f9_164904cute1_E,(_ZN40_INTERNAL_40f40d66_4_k_cu_e61b96f9_164904cuda3std3__45__cpo6cbeginE - _ZN40_INTERNAL_40f40d66_4_k_cu_e61b96f9_164904cute1_E)
_ZN40_INTERNAL_40f40d66_4_k_cu_e61b96f9_164904cute1_E:
	.zero		1
	.type		_ZN40_INTERNAL_40f40d66_4_k_cu_e61b96f9_164904cuda3std3__45__cpo6cbeginE,@object
	.size		_ZN40_INTERNAL_40f40d66_4_k_cu_e61b96f9_164904cuda3std3__45__cpo6cbeginE,(_ZN40_INTERNAL_40f40d66_4_k_cu_e61b96f9_164904cuda3std3__48in_placeE - _ZN40_INTERNAL_40f40d66_4_k_cu_e61b96f9_164904cuda3std3__45__cpo6cbeginE)
_ZN40_INTERNAL_40f40d66_4_k_cu_e61b96f9_164904cuda3std3__45__cpo6cbeginE:
	.zero		1
	.type		_ZN40_INTERNAL_40f40d66_4_k_cu_e61b96f9_164904cuda3std3__48in_placeE,@object
	.size		_ZN40_INTERNAL_40f40d66_4_k_cu_e61b96f9_164904cuda3std3__48in_placeE,(_ZN40_INTERNAL_40f40d66_4_k_cu_e61b96f9_164904cuda3std6ranges3__45__cpo9iter_moveE - _ZN40_INTERNAL_40f40d66_4_k_cu_e61b96f9_164904cuda3std3__48in_placeE)
_ZN40_INTERNAL_40f40d66_4_k_cu_e61b96f9_164904cuda3std3__48in_placeE:
	.zero		1
	.type		_ZN40_INTERNAL_40f40d66_4_k_cu_e61b96f9_164904cuda3std6ranges3__45__cpo9iter_moveE,@object
	.size		_ZN40_INTERNAL_40f40d66_4_k_cu_e61b96f9_164904cuda3std6ranges3__45__cpo9iter_moveE,(_ZN40_INTERNAL_40f40d66_4_k_cu_e61b96f9_164904cuda3std3__45__cpo5beginE - _ZN40_INTERNAL_40f40d66_4_k_cu_e61b96f9_164904cuda3std6ranges3__45__cpo9iter_moveE)
_ZN40_INTERNAL_40f40d66_4_k_cu_e61b96f9_164904cuda3std6ranges3__45__cpo9iter_moveE:
	.zero		1
	.type		_ZN40_INTERNAL_40f40d66_4_k_cu_e61b96f9_164904cuda3std3__45__cpo5beginE,@object
	.size		_ZN40_INTERNAL_40f40d66_4_k_cu_e61b96f9_164904cuda3std3__45__cpo5beginE,(_ZN40_INTERNAL_40f40d66_4_k_cu_e61b96f9_164904cuda3std3__442_GLOBAL__N__40f40d66_4_k_cu_e61b96f9_164906ignoreE - _ZN40_INTERNAL_40f40d66_4_k_cu_e61b96f9_164904cuda3std3__45__cpo5beginE)
_ZN40_INTERNAL_40f40d66_4_k_cu_e61b96f9_164904cuda3std3__45__cpo5beginE:
	.zero		1
	.type		_ZN40_INTERNAL_40f40d66_4_k_cu_e61b96f9_164904cuda3std3__442_GLOBAL__N__40f40d66_4_k_cu_e61b96f9_164906ignoreE,@object
	.size		_ZN40_INTERNAL_40f40d66_4_k_cu_e61b96f9_164904cuda3std3__442_GLOBAL__N__40f40d66_4_k_cu_e61b96f9_164906ignoreE,(_ZN40_INTERNAL_40f40d66_4_k_cu_e61b96f9_164904cute7productE - _ZN40_INTERNAL_40f40d66_4_k_cu_e61b96f9_164904cuda3std3__442_GLOBAL__N__40f40d66_4_k_cu_e61b96f9_164906ignoreE)
_ZN40_INTERNAL_40f40d66_4_k_cu_e61b96f9_164904cuda3std3__442_GLOBAL__N__40f40d66_4_k_cu_e61b96f9_164906ignoreE:
	.zero		1
	.type		_ZN40_INTERNAL_40f40d66_4_k_cu_e61b96f9_164904cute7productE,@object
	.size		_ZN40_INTERNAL_40f40d66_4_k_cu_e61b96f9_164904cute7productE,(_ZN40_INTERNAL_40f40d66_4_k_cu_e61b96f9_164904cuda3std3__45__cpo3endE - _ZN40_INTERNAL_40f40d66_4_k_cu_e61b96f9_164904cute7productE)
_ZN40_INTERNAL_40f40d66_4_k_cu_e61b96f9_164904cute7productE:
	.zero		1
	.type		_ZN40_INTERNAL_40f40d66_4_k_cu_e61b96f9_164904cuda3std3__45__cpo3endE,@object
	.size		_ZN40_INTERNAL_40f40d66_4_k_cu_e61b96f9_164904cuda3std3__45__cpo3endE,(_ZN40_INTERNAL_40f40d66_4_k_cu_e61b96f9_164904cuda3std3__419piecewise_constructE - _ZN40_INTERNAL_40f40d66_4_k_cu_e61b96f9_164904cuda3std3__45__cpo3endE)
_ZN40_INTERNAL_40f40d66_4_k_cu_e61b96f9_164904cuda3std3__45__cpo3endE:
	.zero		1
	.type		_ZN40_INTERNAL_40f40d66_4_k_cu_e61b96f9_164904cuda3std3__419piecewise_constructE,@object
	.size		_ZN40_INTERNAL_40f40d66_4_k_cu_e61b96f9_164904cuda3std3__419piecewise_constructE,(_ZN40_INTERNAL_40f40d66_4_k_cu_e61b96f9_164904cuda3std3__45__cpo4cendE - _ZN40_INTERNAL_40f40d66_4_k_cu_e61b96f9_164904cuda3std3__419piecewise_constructE)
_ZN40_INTERNAL_40f40d66_4_k_cu_e61b96f9_164904cuda3std3__419piecewise_constructE:
	.zero		1
	.type		_ZN40_INTERNAL_40f40d66_4_k_cu_e61b96f9_164904cuda3std3__45__cpo4cendE,@object
	.size		_ZN40_INTERNAL_40f40d66_4_k_cu_e61b96f9_164904cuda3std3__45__cpo4cendE,(_ZN40_INTERNAL_40f40d66_4_k_cu_e61b96f9_164904cuda3std6ranges3__45__cpo4swapE - _ZN40_INTERNAL_40f40d66_4_k_cu_e61b96f9_164904cuda3std3__45__cpo4cendE)
_ZN40_INTERNAL_40f40d66_4_k_cu_e61b96f9_164904cuda3std3__45__cpo4cendE:
	.zero		1
	.type		_ZN40_INTERNAL_40f40d66_4_k_cu_e61b96f9_164904cuda3std6ranges3__45__cpo4swapE,@object
	.size		_ZN40_INTERNAL_40f40d66_4_k_cu_e61b96f9_164904cuda3std6ranges3__45__cpo4swapE,(.L_8 - _ZN40_INTERNAL_40f40d66_4_k_cu_e61b96f9_164904cuda3std6ranges3__45__cpo4swapE)
_ZN40_INTERNAL_40f40d66_4_k_cu_e61b96f9_164904cuda3std6ranges3__45__cpo4swapE:
	.zero		1
.L_8:


//--------------------- .nv.constant0._ZN7cutlass13device_kernelINS_4gemm6kernel13GemmUniversalIN4cute5tupleIJiiiiEEENS1_10collective13CollectiveMmaINS1_34MainloopSm90TmaGmmaWarpSpecializedILi14ENS5_IJNS4_1CILi1EEENSA_ILi4EEESB_EEENS1_32KernelTmaWarpSpecializedPingpongEEENS5_IJNSA_ILi64EEESG_SG_EEENS_10bfloat16_tENS5_IJlSB_lEEESI_SJ_NS4_8TiledMMAINS4_8MMA_AtomIJNS4_4SM904GMMA27MMA_64x64x16_F32BF16BF16_SSILNSN_5MajorE0ELSP_0ELNSN_7ScaleInE1ELSQ_1EEEEEENS4_6LayoutINS5_IJSB_SB_SB_EEENS5_IJNSA_ILi0EEESV_SV_EEEEENS5_IJNS4_10UnderscoreESY_SY_EEEEENS4_23SM90_TMA_LOAD_MULTICASTENS4_14ComposedLayoutINS4_7SwizzleILi3ELi4ELi3EEENS4_18smem_ptr_flag_bitsILi16EEENST_INS5_IJNSA_ILi8EEESG_EEENS5_IJSG_SB_EEEEEEEvNS4_8identityENS4_13SM90_TMA_LOADES1B_vS1C_EENS_8epilogue10collective6detail29Sm90TmaWarpSpecializedAdapterINS1G_15DefaultEpilogueISI_SJ_SJ_NS1F_6thread17LinearCombinationISI_Li1EffLNS1K_9ScaleType4KindE0ELNS_15FloatRoundStyleE2ESI_EENS1_15EpilogueDefaultEEEEEvvEEEEvNT_6ParamsE --------------------------
	.section	.nv.constant0._ZN7cutlass13device_kernelINS_4gemm6kernel13GemmUniversalIN4cute5tupleIJiiiiEEENS1_10collective13CollectiveMmaINS1_34MainloopSm90TmaGmmaWarpSpecializedILi14ENS5_IJNS4_1CILi1EEENSA_ILi4EEESB_EEENS1_32KernelTmaWarpSpecializedPingpongEEENS5_IJNSA_ILi64EEESG_SG_EEENS_10bfloat16_tENS5_IJlSB_lEEESI_SJ_NS4_8TiledMMAINS4_8MMA_AtomIJNS4_4SM904GMMA27MMA_64x64x16_F32BF16BF16_SSILNSN_5MajorE0ELSP_0ELNSN_7ScaleInE1ELSQ_1EEEEEENS4_6LayoutINS5_IJSB_SB_SB_EEENS5_IJNSA_ILi0EEESV_SV_EEEEENS5_IJNS4_10UnderscoreESY_SY_EEEEENS4_23SM90_TMA_LOAD_MULTICASTENS4_14ComposedLayoutINS4_7SwizzleILi3ELi4ELi3EEENS4_18smem_ptr_flag_bitsILi16EEENST_INS5_IJNSA_ILi8EEESG_EEENS5_IJSG_SB_EEEEEEEvNS4_8identityENS4_13SM90_TMA_LOADES1B_vS1C_EENS_8epilogue10collective6detail29Sm90TmaWarpSpecializedAdapterINS1G_15DefaultEpilogueISI_SJ_SJ_NS1F_6thread17LinearCombinationISI_Li1EffLNS1K_9ScaleType4KindE0ELNS_15FloatRoundStyleE2ESI_EENS1_15EpilogueDefaultEEEEEvvEEEEvNT_6ParamsE,"a",@progbits
	.sectionflags	@""
	.align	4
.nv.constant0._ZN7cutlass13device_kernelINS_4gemm6kernel13GemmUniversalIN4cute5tupleIJiiiiEEENS1_10collective13CollectiveMmaINS1_34MainloopSm90TmaGmmaWarpSpecializedILi14ENS5_IJNS4_1CILi1EEENSA_ILi4EEESB_EEENS1_32KernelTmaWarpSpecializedPingpongEEENS5_IJNSA_ILi64EEESG_SG_EEENS_10bfloat16_tENS5_IJlSB_lEEESI_SJ_NS4_8TiledMMAINS4_8MMA_AtomIJNS4_4SM904GMMA27MMA_64x64x16_F32BF16BF16_SSILNSN_5MajorE0ELSP_0ELNSN_7ScaleInE1ELSQ_1EEEEEENS4_6LayoutINS5_IJSB_SB_SB_EEENS5_IJNSA_ILi0EEESV_SV_EEEEENS5_IJNS4_10UnderscoreESY_SY_EEEEENS4_23SM90_TMA_LOAD_MULTICASTENS4_14ComposedLayoutINS4_7SwizzleILi3ELi4ELi3EEENS4_18smem_ptr_flag_bitsILi16EEENST_INS5_IJNSA_ILi8EEESG_EEENS5_IJSG_SB_EEEEEEEvNS4_8identityENS4_13SM90_TMA_LOADES1B_vS1C_EENS_8epilogue10collective6detail29Sm90TmaWarpSpecializedAdapterINS1G_15DefaultEpilogueISI_SJ_SJ_NS1F_6thread17LinearCombinationISI_Li1EffLNS1K_9ScaleType4KindE0ELNS_15FloatRoundStyleE2ESI_EENS1_15EpilogueDefaultEEEEEvvEEEEvNT_6ParamsE:
	.zero		1664


//--------------------- SYMBOLS --------------------------

	.type		.nv.reservedSmem.offset0,@object
	.size		.nv.reservedSmem.offset0,0x4
	.type		__assertfail,@function
